//
// Generated by NVIDIA NVVM Compiler
//
// Compiler Build ID: CL-36424714
// Cuda compilation tools, release 13.0, V13.0.88
// Based on NVVM 20.0.0
//

.version 9.0
.target sm_100
.address_size 64

	// .globl	_Z4convPKfS0_Pfiii

.visible .entry _Z4convPKfS0_Pfiii(
	.param .u64 .ptr .align 1 _Z4convPKfS0_Pfiii_param_0,
	.param .u64 .ptr .align 1 _Z4convPKfS0_Pfiii_param_1,
	.param .u64 .ptr .align 1 _Z4convPKfS0_Pfiii_param_2,
	.param .u32 _Z4convPKfS0_Pfiii_param_3,
	.param .u32 _Z4convPKfS0_Pfiii_param_4,
	.param .u32 _Z4convPKfS0_Pfiii_param_5
)
{
	.reg .pred 	%p<14>;
	.reg .b32 	%r<71>;
	.reg .b32 	%f<73>;
	.reg .b64 	%rd<42>;

	ld.param.u64 	%rd4, [_Z4convPKfS0_Pfiii_param_0];
	ld.param.u64 	%rd5, [_Z4convPKfS0_Pfiii_param_1];
	ld.param.u32 	%r25, [_Z4convPKfS0_Pfiii_param_3];
	ld.param.u32 	%r26, [_Z4convPKfS0_Pfiii_param_4];
	ld.param.u32 	%r27, [_Z4convPKfS0_Pfiii_param_5];
	cvta.to.global.u64 	%rd1, %rd4;
	cvta.to.global.u64 	%rd2, %rd5;
	mov.u32 	%r28, %ctaid.x;
	mov.u32 	%r29, %ntid.x;
	mov.u32 	%r30, %tid.x;
	mad.lo.s32 	%r1, %r28, %r29, %r30;
	mov.u32 	%r31, %ctaid.y;
	mov.u32 	%r32, %ntid.y;
	mov.u32 	%r33, %tid.y;
	mad.lo.s32 	%r34, %r31, %r32, %r33;
	mov.u32 	%r35, %ctaid.z;
	mov.u32 	%r36, %ntid.z;
	mov.u32 	%r37, %tid.z;
	mad.lo.s32 	%r3, %r35, %r36, %r37;
	sub.s32 	%r38, %r25, %r26;
	max.s32 	%r39, %r1, %r34;
	setp.gt.s32 	%p1, %r39, %r38;
	setp.ge.s32 	%p2, %r3, %r27;
	or.pred  	%p3, %p2, %p1;
	@%p3 bra 	$L__BB0_16;
	setp.lt.s32 	%p4, %r26, 1;
	mov.f32 	%f71, 0f00000000;
	@%p4 bra 	$L__BB0_15;
	and.b32  	%r5, %r26, 7;
	and.b32  	%r6, %r26, 2147483640;
	neg.s32 	%r7, %r6;
	mad.lo.s32 	%r8, %r25, %r34, %r1;
	shl.b32 	%r9, %r25, 3;
	mov.f32 	%f71, 0f00000000;
	mov.b32 	%r64, 0;
	mul.wide.s32 	%rd30, %r25, 4;
$L__BB0_3:
	setp.lt.u32 	%p5, %r26, 8;
	mad.lo.s32 	%r42, %r26, %r3, %r64;
	mul.lo.s32 	%r11, %r42, %r26;
	mov.b32 	%r69, 0;
	@%p5 bra 	$L__BB0_6;
	add.s32 	%r66, %r8, %r64;
	mov.u32 	%r65, %r11;
	mov.u32 	%r67, %r7;
$L__BB0_5:
	.pragma "nounroll";
	mul.wide.s32 	%rd6, %r65, 4;
	add.s64 	%rd7, %rd2, %rd6;
	mul.wide.s32 	%rd8, %r66, 4;
	add.s64 	%rd9, %rd1, %rd8;
	ld.global.f32 	%f18, [%rd9];
	ld.global.f32 	%f19, [%rd7];
	fma.rn.f32 	%f20, %f18, %f19, %f71;
	mul.wide.s32 	%rd10, %r25, 4;
	add.s64 	%rd11, %rd9, %rd10;
	ld.global.f32 	%f21, [%rd11];
	ld.global.f32 	%f22, [%rd7+4];
	fma.rn.f32 	%f23, %f21, %f22, %f20;
	add.s64 	%rd12, %rd11, %rd10;
	ld.global.f32 	%f24, [%rd12];
	ld.global.f32 	%f25, [%rd7+8];
	fma.rn.f32 	%f26, %f24, %f25, %f23;
	add.s64 	%rd13, %rd12, %rd10;
	ld.global.f32 	%f27, [%rd13];
	ld.global.f32 	%f28, [%rd7+12];
	fma.rn.f32 	%f29, %f27, %f28, %f26;
	add.s64 	%rd14, %rd13, %rd10;
	ld.global.f32 	%f30, [%rd14];
	ld.global.f32 	%f31, [%rd7+16];
	fma.rn.f32 	%f32, %f30, %f31, %f29;
	add.s64 	%rd15, %rd14, %rd10;
	ld.global.f32 	%f33, [%rd15];
	ld.global.f32 	%f34, [%rd7+20];
	fma.rn.f32 	%f35, %f33, %f34, %f32;
	add.s64 	%rd16, %rd15, %rd10;
	ld.global.f32 	%f36, [%rd16];
	ld.global.f32 	%f37, [%rd7+24];
	fma.rn.f32 	%f38, %f36, %f37, %f35;
	add.s64 	%rd17, %rd16, %rd10;
	ld.global.f32 	%f39, [%rd17];
	ld.global.f32 	%f40, [%rd7+28];
	fma.rn.f32 	%f71, %f39, %f40, %f38;
	add.s32 	%r67, %r67, 8;
	add.s32 	%r66, %r66, %r9;
	add.s32 	%r65, %r65, 8;
	setp.ne.s32 	%p6, %r67, 0;
	mov.u32 	%r69, %r6;
	@%p6 bra 	$L__BB0_5;
$L__BB0_6:
	setp.eq.s32 	%p7, %r5, 0;
	@%p7 bra 	$L__BB0_14;
	add.s32 	%r43, %r5, -1;
	setp.lt.u32 	%p8, %r43, 3;
	@%p8 bra 	$L__BB0_9;
	add.s32 	%r44, %r69, %r34;
	add.s32 	%r45, %r64, %r1;
	mad.lo.s32 	%r46, %r44, %r25, %r45;
	mul.wide.s32 	%rd18, %r46, 4;
	add.s64 	%rd19, %rd1, %rd18;
	ld.global.f32 	%f42, [%rd19];
	add.s32 	%r47, %r69, %r11;
	mul.wide.s32 	%rd20, %r47, 4;
	add.s64 	%rd21, %rd2, %rd20;
	ld.global.f32 	%f43, [%rd21];
	fma.rn.f32 	%f44, %f42, %f43, %f71;
	add.s64 	%rd23, %rd19, %rd30;
	ld.global.f32 	%f45, [%rd23];
	ld.global.f32 	%f46, [%rd21+4];
	fma.rn.f32 	%f47, %f45, %f46, %f44;
	add.s64 	%rd24, %rd23, %rd30;
	ld.global.f32 	%f48, [%rd24];
	ld.global.f32 	%f49, [%rd21+8];
	fma.rn.f32 	%f50, %f48, %f49, %f47;
	add.s64 	%rd25, %rd24, %rd30;
	ld.global.f32 	%f51, [%rd25];
	ld.global.f32 	%f52, [%rd21+12];
	fma.rn.f32 	%f71, %f51, %f52, %f50;
	add.s32 	%r69, %r69, 4;
$L__BB0_9:
	and.b32  	%r48, %r26, 3;
	setp.eq.s32 	%p9, %r48, 0;
	@%p9 bra 	$L__BB0_14;
	setp.eq.s32 	%p10, %r48, 1;
	@%p10 bra 	$L__BB0_12;
	add.s32 	%r49, %r69, %r34;
	add.s32 	%r50, %r64, %r1;
	mad.lo.s32 	%r51, %r49, %r25, %r50;
	mul.wide.s32 	%rd26, %r51, 4;
	add.s64 	%rd27, %rd1, %rd26;
	ld.global.f32 	%f54, [%rd27];
	add.s32 	%r52, %r69, %r11;
	mul.wide.s32 	%rd28, %r52, 4;
	add.s64 	%rd29, %rd2, %rd28;
	ld.global.f32 	%f55, [%rd29];
	fma.rn.f32 	%f56, %f54, %f55, %f71;
	add.s64 	%rd31, %rd27, %rd30;
	ld.global.f32 	%f57, [%rd31];
	ld.global.f32 	%f58, [%rd29+4];
	fma.rn.f32 	%f71, %f57, %f58, %f56;
	add.s32 	%r69, %r69, 2;
$L__BB0_12:
	and.b32  	%r53, %r26, 1;
	setp.eq.b32 	%p11, %r53, 1;
	not.pred 	%p12, %p11;
	@%p12 bra 	$L__BB0_14;
	add.s32 	%r54, %r69, %r34;
	add.s32 	%r55, %r64, %r1;
	mad.lo.s32 	%r56, %r54, %r25, %r55;
	mul.wide.s32 	%rd32, %r56, 4;
	add.s64 	%rd33, %rd1, %rd32;
	ld.global.f32 	%f59, [%rd33];
	add.s32 	%r57, %r69, %r11;
	mul.wide.s32 	%rd34, %r57, 4;
	add.s64 	%rd35, %rd2, %rd34;
	ld.global.f32 	%f60, [%rd35];
	fma.rn.f32 	%f71, %f59, %f60, %f71;
$L__BB0_14:
	add.s32 	%r64, %r64, 1;
	setp.ne.s32 	%p13, %r64, %r26;
	@%p13 bra 	$L__BB0_3;
$L__BB0_15:
	ld.param.u64 	%rd41, [_Z4convPKfS0_Pfiii_param_2];
	mul.lo.s32 	%r58, %r26, %r26;
	mad.lo.s32 	%r59, %r58, %r27, %r3;
	mul.wide.s32 	%rd36, %r59, 4;
	add.s64 	%rd37, %rd2, %rd36;
	ld.global.f32 	%f61, [%rd37];
	add.f32 	%f62, %f71, %f61;
	mad.lo.s32 	%r60, %r3, %r38, %r3;
	add.s32 	%r61, %r60, %r34;
	mad.lo.s32 	%r62, %r61, %r38, %r61;
	add.s32 	%r63, %r62, %r1;
	cvta.to.global.u64 	%rd38, %rd41;
	mul.wide.s32 	%rd39, %r63, 4;
	add.s64 	%rd40, %rd38, %rd39;
	st.global.f32 	[%rd40], %f62;
$L__BB0_16:
	ret;

}
	// .globl	_Z7convpadPKfS0_Pfiiii
.visible .entry _Z7convpadPKfS0_Pfiiii(
	.param .u64 .ptr .align 1 _Z7convpadPKfS0_Pfiiii_param_0,
	.param .u64 .ptr .align 1 _Z7convpadPKfS0_Pfiiii_param_1,
	.param .u64 .ptr .align 1 _Z7convpadPKfS0_Pfiiii_param_2,
	.param .u32 _Z7convpadPKfS0_Pfiiii_param_3,
	.param .u32 _Z7convpadPKfS0_Pfiiii_param_4,
	.param .u32 _Z7convpadPKfS0_Pfiiii_param_5,
	.param .u32 _Z7convpadPKfS0_Pfiiii_param_6
)
{
	.reg .pred 	%p<92>;
	.reg .b32 	%r<86>;
	.reg .b32 	%f<101>;
	.reg .b64 	%rd<49>;

	ld.param.u64 	%rd7, [_Z7convpadPKfS0_Pfiiii_param_0];
	ld.param.u64 	%rd8, [_Z7convpadPKfS0_Pfiiii_param_1];
	ld.param.u64 	%rd6, [_Z7convpadPKfS0_Pfiiii_param_2];
	ld.param.u32 	%r42, [_Z7convpadPKfS0_Pfiiii_param_3];
	ld.param.u32 	%r39, [_Z7convpadPKfS0_Pfiiii_param_4];
	ld.param.u32 	%r40, [_Z7convpadPKfS0_Pfiiii_param_5];
	ld.param.u32 	%r41, [_Z7convpadPKfS0_Pfiiii_param_6];
	cvta.to.global.u64 	%rd1, %rd7;
	cvta.to.global.u64 	%rd2, %rd8;
	mov.u32 	%r43, %ctaid.x;
	mov.u32 	%r44, %ntid.x;
	mov.u32 	%r45, %tid.x;
	mad.lo.s32 	%r1, %r43, %r44, %r45;
	mov.u32 	%r46, %ctaid.y;
	mov.u32 	%r47, %ntid.y;
	mov.u32 	%r48, %tid.y;
	mad.lo.s32 	%r49, %r46, %r47, %r48;
	mov.u32 	%r50, %ctaid.z;
	mov.u32 	%r51, %ntid.z;
	mov.u32 	%r52, %tid.z;
	mad.lo.s32 	%r3, %r50, %r51, %r52;
	max.s32 	%r53, %r1, %r49;
	setp.ge.s32 	%p2, %r53, %r42;
	setp.ge.s32 	%p3, %r3, %r40;
	or.pred  	%p4, %p2, %p3;
	@%p4 bra 	$L__BB1_45;
	setp.lt.s32 	%p5, %r39, 1;
	mov.f32 	%f79, 0f00000000;
	@%p5 bra 	$L__BB1_44;
	sub.s32 	%r4, %r1, %r41;
	sub.s32 	%r5, %r49, %r41;
	mul.lo.s32 	%r6, %r39, %r3;
	and.b32  	%r7, %r39, 7;
	add.s32 	%r8, %r7, -1;
	and.b32  	%r9, %r39, 3;
	and.b32  	%r10, %r39, 2147483640;
	and.b32  	%r11, %r39, 1;
	mov.f32 	%f79, 0f00000000;
	mov.b32 	%r81, 0;
$L__BB1_3:
	setp.lt.u32 	%p6, %r39, 8;
	add.s32 	%r13, %r4, %r81;
	setp.gt.s32 	%p7, %r13, -1;
	setp.lt.s32 	%p8, %r13, %r42;
	and.pred  	%p1, %p7, %p8;
	add.s32 	%r56, %r81, %r6;
	mul.lo.s32 	%r14, %r56, %r39;
	mov.b32 	%r84, 0;
	@%p6 bra 	$L__BB1_22;
	mov.b32 	%r82, 0;
$L__BB1_5:
	.pragma "nounroll";
	add.s32 	%r16, %r5, %r82;
	setp.gt.s32 	%p9, %r16, -1;
	setp.lt.s32 	%p10, %r16, %r42;
	and.pred  	%p11, %p9, %p10;
	and.pred  	%p12, %p1, %p11;
	add.s32 	%r58, %r82, %r14;
	mul.wide.s32 	%rd9, %r58, 4;
	add.s64 	%rd3, %rd2, %rd9;
	not.pred 	%p13, %p12;
	@%p13 bra 	$L__BB1_7;
	mad.lo.s32 	%r59, %r16, %r42, %r13;
	mul.wide.s32 	%rd10, %r59, 4;
	add.s64 	%rd11, %rd1, %rd10;
	ld.global.f32 	%f43, [%rd11];
	ld.global.f32 	%f44, [%rd3];
	fma.rn.f32 	%f79, %f43, %f44, %f79;
$L__BB1_7:
	add.s32 	%r17, %r16, 1;
	setp.gt.s32 	%p14, %r17, -1;
	setp.lt.s32 	%p15, %r17, %r42;
	and.pred  	%p16, %p14, %p15;
	and.pred  	%p17, %p1, %p16;
	not.pred 	%p18, %p17;
	@%p18 bra 	$L__BB1_9;
	mad.lo.s32 	%r60, %r17, %r42, %r13;
	mul.wide.s32 	%rd12, %r60, 4;
	add.s64 	%rd13, %rd1, %rd12;
	ld.global.f32 	%f45, [%rd13];
	ld.global.f32 	%f46, [%rd3+4];
	fma.rn.f32 	%f79, %f45, %f46, %f79;
$L__BB1_9:
	add.s32 	%r18, %r16, 2;
	setp.gt.s32 	%p19, %r18, -1;
	setp.lt.s32 	%p20, %r18, %r42;
	and.pred  	%p21, %p19, %p20;
	and.pred  	%p22, %p1, %p21;
	not.pred 	%p23, %p22;
	@%p23 bra 	$L__BB1_11;
	mad.lo.s32 	%r61, %r18, %r42, %r13;
	mul.wide.s32 	%rd14, %r61, 4;
	add.s64 	%rd15, %rd1, %rd14;
	ld.global.f32 	%f47, [%rd15];
	ld.global.f32 	%f48, [%rd3+8];
	fma.rn.f32 	%f79, %f47, %f48, %f79;
$L__BB1_11:
	add.s32 	%r19, %r16, 3;
	setp.gt.s32 	%p24, %r19, -1;
	setp.lt.s32 	%p25, %r19, %r42;
	and.pred  	%p26, %p24, %p25;
	and.pred  	%p27, %p1, %p26;
	not.pred 	%p28, %p27;
	@%p28 bra 	$L__BB1_13;
	mad.lo.s32 	%r62, %r19, %r42, %r13;
	mul.wide.s32 	%rd16, %r62, 4;
	add.s64 	%rd17, %rd1, %rd16;
	ld.global.f32 	%f49, [%rd17];
	ld.global.f32 	%f50, [%rd3+12];
	fma.rn.f32 	%f79, %f49, %f50, %f79;
$L__BB1_13:
	add.s32 	%r20, %r16, 4;
	setp.gt.s32 	%p29, %r20, -1;
	setp.lt.s32 	%p30, %r20, %r42;
	and.pred  	%p31, %p29, %p30;
	and.pred  	%p32, %p1, %p31;
	not.pred 	%p33, %p32;
	@%p33 bra 	$L__BB1_15;
	mad.lo.s32 	%r63, %r20, %r42, %r13;
	mul.wide.s32 	%rd18, %r63, 4;
	add.s64 	%rd19, %rd1, %rd18;
	ld.global.f32 	%f51, [%rd19];
	ld.global.f32 	%f52, [%rd3+16];
	fma.rn.f32 	%f79, %f51, %f52, %f79;
$L__BB1_15:
	add.s32 	%r21, %r16, 5;
	setp.gt.s32 	%p34, %r21, -1;
	setp.lt.s32 	%p35, %r21, %r42;
	and.pred  	%p36, %p34, %p35;
	and.pred  	%p37, %p1, %p36;
	not.pred 	%p38, %p37;
	@%p38 bra 	$L__BB1_17;
	mad.lo.s32 	%r64, %r21, %r42, %r13;
	mul.wide.s32 	%rd20, %r64, 4;
	add.s64 	%rd21, %rd1, %rd20;
	ld.global.f32 	%f53, [%rd21];
	ld.global.f32 	%f54, [%rd3+20];
	fma.rn.f32 	%f79, %f53, %f54, %f79;
$L__BB1_17:
	add.s32 	%r22, %r16, 6;
	setp.gt.s32 	%p39, %r22, -1;
	setp.lt.s32 	%p40, %r22, %r42;
	and.pred  	%p41, %p39, %p40;
	and.pred  	%p42, %p1, %p41;
	not.pred 	%p43, %p42;
	@%p43 bra 	$L__BB1_19;
	mad.lo.s32 	%r65, %r22, %r42, %r13;
	mul.wide.s32 	%rd22, %r65, 4;
	add.s64 	%rd23, %rd1, %rd22;
	ld.global.f32 	%f55, [%rd23];
	ld.global.f32 	%f56, [%rd3+24];
	fma.rn.f32 	%f79, %f55, %f56, %f79;
$L__BB1_19:
	add.s32 	%r23, %r16, 7;
	setp.gt.s32 	%p44, %r23, -1;
	setp.lt.s32 	%p45, %r23, %r42;
	and.pred  	%p46, %p44, %p45;
	and.pred  	%p47, %p1, %p46;
	not.pred 	%p48, %p47;
	@%p48 bra 	$L__BB1_21;
	mad.lo.s32 	%r66, %r23, %r42, %r13;
	mul.wide.s32 	%rd24, %r66, 4;
	add.s64 	%rd25, %rd1, %rd24;
	ld.global.f32 	%f57, [%rd25];
	ld.global.f32 	%f58, [%rd3+28];
	fma.rn.f32 	%f79, %f57, %f58, %f79;
$L__BB1_21:
	add.s32 	%r82, %r82, 8;
	setp.ne.s32 	%p49, %r82, %r10;
	mov.u32 	%r84, %r10;
	@%p49 bra 	$L__BB1_5;
$L__BB1_22:
	setp.eq.s32 	%p50, %r7, 0;
	@%p50 bra 	$L__BB1_43;
	setp.lt.u32 	%p51, %r8, 3;
	@%p51 bra 	$L__BB1_33;
	add.s32 	%r26, %r5, %r84;
	setp.gt.s32 	%p52, %r26, -1;
	setp.lt.s32 	%p53, %r26, %r42;
	and.pred  	%p54, %p52, %p53;
	and.pred  	%p56, %p1, %p54;
	add.s32 	%r67, %r84, %r14;
	mul.wide.s32 	%rd26, %r67, 4;
	add.s64 	%rd4, %rd2, %rd26;
	not.pred 	%p57, %p56;
	@%p57 bra 	$L__BB1_26;
	mad.lo.s32 	%r68, %r26, %r42, %r13;
	mul.wide.s32 	%rd27, %r68, 4;
	add.s64 	%rd28, %rd1, %rd27;
	ld.global.f32 	%f60, [%rd28];
	ld.global.f32 	%f61, [%rd4];
	fma.rn.f32 	%f79, %f60, %f61, %f79;
$L__BB1_26:
	add.s32 	%r27, %r26, 1;
	setp.gt.s32 	%p58, %r27, -1;
	setp.lt.s32 	%p59, %r27, %r42;
	and.pred  	%p60, %p58, %p59;
	and.pred  	%p61, %p1, %p60;
	not.pred 	%p62, %p61;
	@%p62 bra 	$L__BB1_28;
	mad.lo.s32 	%r69, %r27, %r42, %r13;
	mul.wide.s32 	%rd29, %r69, 4;
	add.s64 	%rd30, %rd1, %rd29;
	ld.global.f32 	%f62, [%rd30];
	ld.global.f32 	%f63, [%rd4+4];
	fma.rn.f32 	%f79, %f62, %f63, %f79;
$L__BB1_28:
	add.s32 	%r28, %r26, 2;
	setp.gt.s32 	%p63, %r28, -1;
	setp.lt.s32 	%p64, %r28, %r42;
	and.pred  	%p65, %p63, %p64;
	and.pred  	%p66, %p1, %p65;
	not.pred 	%p67, %p66;
	@%p67 bra 	$L__BB1_30;
	mad.lo.s32 	%r70, %r28, %r42, %r13;
	mul.wide.s32 	%rd31, %r70, 4;
	add.s64 	%rd32, %rd1, %rd31;
	ld.global.f32 	%f64, [%rd32];
	ld.global.f32 	%f65, [%rd4+8];
	fma.rn.f32 	%f79, %f64, %f65, %f79;
$L__BB1_30:
	add.s32 	%r29, %r26, 3;
	setp.gt.s32 	%p68, %r29, -1;
	setp.lt.s32 	%p69, %r29, %r42;
	and.pred  	%p70, %p68, %p69;
	and.pred  	%p71, %p1, %p70;
	not.pred 	%p72, %p71;
	@%p72 bra 	$L__BB1_32;
	mad.lo.s32 	%r71, %r29, %r42, %r13;
	mul.wide.s32 	%rd33, %r71, 4;
	add.s64 	%rd34, %rd1, %rd33;
	ld.global.f32 	%f66, [%rd34];
	ld.global.f32 	%f67, [%rd4+12];
	fma.rn.f32 	%f79, %f66, %f67, %f79;
$L__BB1_32:
	add.s32 	%r84, %r84, 4;
$L__BB1_33:
	setp.eq.s32 	%p73, %r9, 0;
	@%p73 bra 	$L__BB1_43;
	setp.eq.s32 	%p74, %r9, 1;
	@%p74 bra 	$L__BB1_40;
	add.s32 	%r32, %r5, %r84;
	setp.gt.s32 	%p75, %r32, -1;
	setp.lt.s32 	%p76, %r32, %r42;
	and.pred  	%p77, %p75, %p76;
	and.pred  	%p78, %p1, %p77;
	add.s32 	%r72, %r84, %r14;
	mul.wide.s32 	%rd35, %r72, 4;
	add.s64 	%rd5, %rd2, %rd35;
	not.pred 	%p79, %p78;
	@%p79 bra 	$L__BB1_37;
	mad.lo.s32 	%r73, %r32, %r42, %r13;
	mul.wide.s32 	%rd36, %r73, 4;
	add.s64 	%rd37, %rd1, %rd36;
	ld.global.f32 	%f69, [%rd37];
	ld.global.f32 	%f70, [%rd5];
	fma.rn.f32 	%f79, %f69, %f70, %f79;
$L__BB1_37:
	add.s32 	%r33, %r32, 1;
	setp.gt.s32 	%p80, %r33, -1;
	setp.lt.s32 	%p81, %r33, %r42;
	and.pred  	%p82, %p80, %p81;
	and.pred  	%p83, %p1, %p82;
	not.pred 	%p84, %p83;
	@%p84 bra 	$L__BB1_39;
	mad.lo.s32 	%r74, %r33, %r42, %r13;
	mul.wide.s32 	%rd38, %r74, 4;
	add.s64 	%rd39, %rd1, %rd38;
	ld.global.f32 	%f71, [%rd39];
	ld.global.f32 	%f72, [%rd5+4];
	fma.rn.f32 	%f79, %f71, %f72, %f79;
$L__BB1_39:
	add.s32 	%r84, %r84, 2;
$L__BB1_40:
	setp.eq.s32 	%p85, %r11, 0;
	@%p85 bra 	$L__BB1_43;
	add.s32 	%r36, %r5, %r84;
	setp.gt.s32 	%p86, %r36, -1;
	setp.lt.s32 	%p87, %r36, %r42;
	and.pred  	%p88, %p86, %p87;
	and.pred  	%p89, %p1, %p88;
	not.pred 	%p90, %p89;
	@%p90 bra 	$L__BB1_43;
	mad.lo.s32 	%r75, %r36, %r42, %r13;
	mul.wide.s32 	%rd40, %r75, 4;
	add.s64 	%rd41, %rd1, %rd40;
	ld.global.f32 	%f73, [%rd41];
	add.s32 	%r76, %r84, %r14;
	mul.wide.s32 	%rd42, %r76, 4;
	add.s64 	%rd43, %rd2, %rd42;
	ld.global.f32 	%f74, [%rd43];
	fma.rn.f32 	%f79, %f73, %f74, %f79;
$L__BB1_43:
	add.s32 	%r81, %r81, 1;
	setp.ne.s32 	%p91, %r81, %r39;
	@%p91 bra 	$L__BB1_3;
$L__BB1_44:
	mul.lo.s32 	%r77, %r39, %r39;
	mad.lo.s32 	%r78, %r77, %r40, %r3;
	mul.wide.s32 	%rd44, %r78, 4;
	add.s64 	%rd45, %rd2, %rd44;
	ld.global.f32 	%f75, [%rd45];
	add.f32 	%f76, %f79, %f75;
	mad.lo.s32 	%r79, %r42, %r3, %r49;
	mad.lo.s32 	%r80, %r79, %r42, %r1;
	cvta.to.global.u64 	%rd46, %rd6;
	mul.wide.s32 	%rd47, %r80, 4;
	add.s64 	%rd48, %rd46, %rd47;
	st.global.f32 	[%rd48], %f76;
$L__BB1_45:
	ret;

}
	// .globl	_Z4reluPfS_i
.visible .entry _Z4reluPfS_i(
	.param .u64 .ptr .align 1 _Z4reluPfS_i_param_0,
	.param .u64 .ptr .align 1 _Z4reluPfS_i_param_1,
	.param .u32 _Z4reluPfS_i_param_2
)
{
	.reg .pred 	%p<2>;
	.reg .b32 	%r<6>;
	.reg .b32 	%f<3>;
	.reg .b64 	%rd<8>;

	ld.param.u64 	%rd1, [_Z4reluPfS_i_param_0];
	ld.param.u64 	%rd2, [_Z4reluPfS_i_param_1];
	ld.param.u32 	%r2, [_Z4reluPfS_i_param_2];
	mov.u32 	%r3, %ctaid.x;
	mov.u32 	%r4, %ntid.x;
	mov.u32 	%r5, %tid.x;
	mad.lo.s32 	%r1, %r3, %r4, %r5;
	setp.ge.s32 	%p1, %r1, %r2;
	@%p1 bra 	$L__BB2_2;
	cvta.to.global.u64 	%rd3, %rd1;
	cvta.to.global.u64 	%rd4, %rd2;
	mul.wide.s32 	%rd5, %r1, 4;
	add.s64 	%rd6, %rd3, %rd5;
	ld.global.f32 	%f1, [%rd6];
	max.f32 	%f2, %f1, 0f00000000;
	add.s64 	%rd7, %rd4, %rd5;
	st.global.f32 	[%rd7], %f2;
$L__BB2_2:
	ret;

}
	// .globl	_Z4tanhPfi
.visible .entry _Z4tanhPfi(
	.param .u64 .ptr .align 1 _Z4tanhPfi_param_0,
	.param .u32 _Z4tanhPfi_param_1
)
{
	.reg .pred 	%p<4>;
	.reg .b32 	%r<6>;
	.reg .b32 	%f<17>;
	.reg .b64 	%rd<5>;

	ld.param.u64 	%rd1, [_Z4tanhPfi_param_0];
	ld.param.u32 	%r2, [_Z4tanhPfi_param_1];
	mov.u32 	%r3, %ctaid.x;
	mov.u32 	%r4, %ntid.x;
	mov.u32 	%r5, %tid.x;
	mad.lo.s32 	%r1, %r3, %r4, %r5;
	setp.ge.s32 	%p1, %r1, %r2;
	@%p1 bra 	$L__BB3_2;
	cvta.to.global.u64 	%rd2, %rd1;
	mul.wide.s32 	%rd3, %r1, 4;
	add.s64 	%rd4, %rd2, %rd3;
	ld.global.f32 	%f1, [%rd4];
	abs.f32 	%f2, %f1;
	mul.f32 	%f3, %f2, 0f4038AA3B;
	ex2.approx.ftz.f32 	%f4, %f3;
	add.f32 	%f5, %f4, 0f3F800000;
	rcp.approx.ftz.f32 	%f6, %f5;
	fma.rn.f32 	%f7, %f6, 0fC0000000, 0f3F800000;
	setp.ge.f32 	%p2, %f2, 0f41102CB4;
	selp.f32 	%f8, 0f3F800000, %f7, %p2;
	copysign.f32 	%f9, %f1, %f8;
	mul.f32 	%f10, %f1, %f1;
	fma.rn.f32 	%f11, %f10, 0f3C80F082, 0fBD563CAE;
	fma.rn.f32 	%f12, %f11, %f10, 0f3E085941;
	fma.rn.f32 	%f13, %f12, %f10, 0fBEAAA9ED;
	fma.rn.f32 	%f14, %f13, %f10, 0f00000000;
	fma.rn.f32 	%f15, %f14, %f1, %f1;
	setp.ge.f32 	%p3, %f2, 0f3F19999A;
	selp.f32 	%f16, %f9, %f15, %p3;
	st.global.f32 	[%rd4], %f16;
$L__BB3_2:
	ret;

}
	// .globl	_Z7maxPoolPKfPfiiii
.visible .entry _Z7maxPoolPKfPfiiii(
	.param .u64 .ptr .align 1 _Z7maxPoolPKfPfiiii_param_0,
	.param .u64 .ptr .align 1 _Z7maxPoolPKfPfiiii_param_1,
	.param .u32 _Z7maxPoolPKfPfiiii_param_2,
	.param .u32 _Z7maxPoolPKfPfiiii_param_3,
	.param .u32 _Z7maxPoolPKfPfiiii_param_4,
	.param .u32 _Z7maxPoolPKfPfiiii_param_5
)
{
	.reg .pred 	%p<46>;
	.reg .b32 	%r<121>;
	.reg .b32 	%f<148>;
	.reg .b64 	%rd<15>;

	ld.param.u64 	%rd7, [_Z7maxPoolPKfPfiiii_param_0];
	ld.param.u64 	%rd6, [_Z7maxPoolPKfPfiiii_param_1];
	ld.param.u32 	%r29, [_Z7maxPoolPKfPfiiii_param_2];
	ld.param.u32 	%r32, [_Z7maxPoolPKfPfiiii_param_3];
	ld.param.u32 	%r30, [_Z7maxPoolPKfPfiiii_param_4];
	ld.param.u32 	%r31, [_Z7maxPoolPKfPfiiii_param_5];
	cvta.to.global.u64 	%rd1, %rd7;
	mov.u32 	%r33, %ctaid.x;
	mov.u32 	%r34, %ntid.x;
	mov.u32 	%r35, %tid.x;
	mad.lo.s32 	%r1, %r33, %r34, %r35;
	mov.u32 	%r36, %ctaid.y;
	mov.u32 	%r37, %ntid.y;
	mov.u32 	%r38, %tid.y;
	mad.lo.s32 	%r39, %r36, %r37, %r38;
	mov.u32 	%r40, %ctaid.z;
	mov.u32 	%r41, %ntid.z;
	mov.u32 	%r42, %tid.z;
	mad.lo.s32 	%r3, %r40, %r41, %r42;
	sub.s32 	%r43, %r29, %r30;
	div.s32 	%r44, %r43, %r31;
	max.s32 	%r45, %r1, %r39;
	setp.gt.s32 	%p1, %r45, %r44;
	setp.ge.s32 	%p2, %r3, %r32;
	or.pred  	%p3, %p2, %p1;
	@%p3 bra 	$L__BB4_79;
	setp.lt.s32 	%p4, %r30, 1;
	mov.f32 	%f110, 0fFF7FFFFF;
	@%p4 bra 	$L__BB4_78;
	mul.lo.s32 	%r5, %r31, %r1;
	mul.lo.s32 	%r6, %r31, %r39;
	mul.lo.s32 	%r7, %r29, %r3;
	and.b32  	%r8, %r30, 15;
	add.s32 	%r9, %r8, -1;
	and.b32  	%r10, %r30, 7;
	add.s32 	%r11, %r10, -1;
	and.b32  	%r12, %r30, 2147483632;
	and.b32  	%r13, %r30, 3;
	mov.f32 	%f110, 0fFF7FFFFF;
	mov.b32 	%r116, 0;
$L__BB4_3:
	setp.lt.u32 	%p5, %r30, 16;
	add.s32 	%r15, %r116, %r6;
	add.s32 	%r48, %r15, %r7;
	mul.lo.s32 	%r16, %r48, %r29;
	mov.b32 	%r119, 0;
	@%p5 bra 	$L__BB4_38;
	mov.b32 	%r117, 0;
$L__BB4_5:
	.pragma "nounroll";
	add.s32 	%r18, %r117, %r5;
	max.s32 	%r50, %r18, %r15;
	setp.ge.s32 	%p6, %r50, %r29;
	add.s32 	%r51, %r18, %r16;
	mul.wide.s32 	%rd8, %r51, 4;
	add.s64 	%rd2, %rd1, %rd8;
	@%p6 bra 	$L__BB4_7;
	ld.global.f32 	%f75, [%rd2];
	max.f32 	%f110, %f110, %f75;
$L__BB4_7:
	add.s32 	%r52, %r18, 1;
	max.s32 	%r53, %r52, %r15;
	setp.ge.s32 	%p7, %r53, %r29;
	@%p7 bra 	$L__BB4_9;
	ld.global.f32 	%f76, [%rd2+4];
	max.f32 	%f110, %f110, %f76;
$L__BB4_9:
	add.s32 	%r54, %r18, 2;
	max.s32 	%r55, %r54, %r15;
	setp.ge.s32 	%p8, %r55, %r29;
	@%p8 bra 	$L__BB4_11;
	ld.global.f32 	%f77, [%rd2+8];
	max.f32 	%f110, %f110, %f77;
$L__BB4_11:
	add.s32 	%r56, %r18, 3;
	max.s32 	%r57, %r56, %r15;
	setp.ge.s32 	%p9, %r57, %r29;
	@%p9 bra 	$L__BB4_13;
	ld.global.f32 	%f78, [%rd2+12];
	max.f32 	%f110, %f110, %f78;
$L__BB4_13:
	add.s32 	%r58, %r18, 4;
	max.s32 	%r59, %r58, %r15;
	setp.ge.s32 	%p10, %r59, %r29;
	@%p10 bra 	$L__BB4_15;
	ld.global.f32 	%f79, [%rd2+16];
	max.f32 	%f110, %f110, %f79;
$L__BB4_15:
	add.s32 	%r60, %r18, 5;
	max.s32 	%r61, %r60, %r15;
	setp.ge.s32 	%p11, %r61, %r29;
	@%p11 bra 	$L__BB4_17;
	ld.global.f32 	%f80, [%rd2+20];
	max.f32 	%f110, %f110, %f80;
$L__BB4_17:
	add.s32 	%r62, %r18, 6;
	max.s32 	%r63, %r62, %r15;
	setp.ge.s32 	%p12, %r63, %r29;
	@%p12 bra 	$L__BB4_19;
	ld.global.f32 	%f81, [%rd2+24];
	max.f32 	%f110, %f110, %f81;
$L__BB4_19:
	add.s32 	%r64, %r18, 7;
	max.s32 	%r65, %r64, %r15;
	setp.ge.s32 	%p13, %r65, %r29;
	@%p13 bra 	$L__BB4_21;
	ld.global.f32 	%f82, [%rd2+28];
	max.f32 	%f110, %f110, %f82;
$L__BB4_21:
	add.s32 	%r66, %r18, 8;
	max.s32 	%r67, %r66, %r15;
	setp.ge.s32 	%p14, %r67, %r29;
	@%p14 bra 	$L__BB4_23;
	ld.global.f32 	%f83, [%rd2+32];
	max.f32 	%f110, %f110, %f83;
$L__BB4_23:
	add.s32 	%r68, %r18, 9;
	max.s32 	%r69, %r68, %r15;
	setp.ge.s32 	%p15, %r69, %r29;
	@%p15 bra 	$L__BB4_25;
	ld.global.f32 	%f84, [%rd2+36];
	max.f32 	%f110, %f110, %f84;
$L__BB4_25:
	add.s32 	%r70, %r18, 10;
	max.s32 	%r71, %r70, %r15;
	setp.ge.s32 	%p16, %r71, %r29;
	@%p16 bra 	$L__BB4_27;
	ld.global.f32 	%f85, [%rd2+40];
	max.f32 	%f110, %f110, %f85;
$L__BB4_27:
	add.s32 	%r72, %r18, 11;
	max.s32 	%r73, %r72, %r15;
	setp.ge.s32 	%p17, %r73, %r29;
	@%p17 bra 	$L__BB4_29;
	ld.global.f32 	%f86, [%rd2+44];
	max.f32 	%f110, %f110, %f86;
$L__BB4_29:
	add.s32 	%r74, %r18, 12;
	max.s32 	%r75, %r74, %r15;
	setp.ge.s32 	%p18, %r75, %r29;
	@%p18 bra 	$L__BB4_31;
	ld.global.f32 	%f87, [%rd2+48];
	max.f32 	%f110, %f110, %f87;
$L__BB4_31:
	add.s32 	%r76, %r18, 13;
	max.s32 	%r77, %r76, %r15;
	setp.ge.s32 	%p19, %r77, %r29;
	@%p19 bra 	$L__BB4_33;
	ld.global.f32 	%f88, [%rd2+52];
	max.f32 	%f110, %f110, %f88;
$L__BB4_33:
	add.s32 	%r78, %r18, 14;
	max.s32 	%r79, %r78, %r15;
	setp.ge.s32 	%p20, %r79, %r29;
	@%p20 bra 	$L__BB4_35;
	ld.global.f32 	%f89, [%rd2+56];
	max.f32 	%f110, %f110, %f89;
$L__BB4_35:
	add.s32 	%r80, %r18, 15;
	max.s32 	%r81, %r80, %r15;
	setp.ge.s32 	%p21, %r81, %r29;
	@%p21 bra 	$L__BB4_37;
	ld.global.f32 	%f90, [%rd2+60];
	max.f32 	%f110, %f110, %f90;
$L__BB4_37:
	add.s32 	%r117, %r117, 16;
	setp.ne.s32 	%p22, %r117, %r12;
	mov.u32 	%r119, %r12;
	@%p22 bra 	$L__BB4_5;
$L__BB4_38:
	setp.eq.s32 	%p23, %r8, 0;
	@%p23 bra 	$L__BB4_77;
	setp.lt.u32 	%p24, %r9, 7;
	@%p24 bra 	$L__BB4_57;
	add.s32 	%r21, %r119, %r5;
	max.s32 	%r82, %r21, %r15;
	setp.ge.s32 	%p25, %r82, %r29;
	add.s32 	%r83, %r21, %r16;
	mul.wide.s32 	%rd9, %r83, 4;
	add.s64 	%rd3, %rd1, %rd9;
	@%p25 bra 	$L__BB4_42;
	ld.global.f32 	%f92, [%rd3];
	max.f32 	%f110, %f110, %f92;
$L__BB4_42:
	add.s32 	%r84, %r21, 1;
	max.s32 	%r85, %r84, %r15;
	setp.ge.s32 	%p26, %r85, %r29;
	@%p26 bra 	$L__BB4_44;
	ld.global.f32 	%f93, [%rd3+4];
	max.f32 	%f110, %f110, %f93;
$L__BB4_44:
	add.s32 	%r86, %r21, 2;
	max.s32 	%r87, %r86, %r15;
	setp.ge.s32 	%p27, %r87, %r29;
	@%p27 bra 	$L__BB4_46;
	ld.global.f32 	%f94, [%rd3+8];
	max.f32 	%f110, %f110, %f94;
$L__BB4_46:
	add.s32 	%r88, %r21, 3;
	max.s32 	%r89, %r88, %r15;
	setp.ge.s32 	%p28, %r89, %r29;
	@%p28 bra 	$L__BB4_48;
	ld.global.f32 	%f95, [%rd3+12];
	max.f32 	%f110, %f110, %f95;
$L__BB4_48:
	add.s32 	%r90, %r21, 4;
	max.s32 	%r91, %r90, %r15;
	setp.ge.s32 	%p29, %r91, %r29;
	@%p29 bra 	$L__BB4_50;
	ld.global.f32 	%f96, [%rd3+16];
	max.f32 	%f110, %f110, %f96;
$L__BB4_50:
	add.s32 	%r92, %r21, 5;
	max.s32 	%r93, %r92, %r15;
	setp.ge.s32 	%p30, %r93, %r29;
	@%p30 bra 	$L__BB4_52;
	ld.global.f32 	%f97, [%rd3+20];
	max.f32 	%f110, %f110, %f97;
$L__BB4_52:
	add.s32 	%r94, %r21, 6;
	max.s32 	%r95, %r94, %r15;
	setp.ge.s32 	%p31, %r95, %r29;
	@%p31 bra 	$L__BB4_54;
	ld.global.f32 	%f98, [%rd3+24];
	max.f32 	%f110, %f110, %f98;
$L__BB4_54:
	add.s32 	%r96, %r21, 7;
	max.s32 	%r97, %r96, %r15;
	setp.ge.s32 	%p32, %r97, %r29;
	@%p32 bra 	$L__BB4_56;
	ld.global.f32 	%f99, [%rd3+28];
	max.f32 	%f110, %f110, %f99;
$L__BB4_56:
	add.s32 	%r119, %r119, 8;
$L__BB4_57:
	setp.eq.s32 	%p33, %r10, 0;
	@%p33 bra 	$L__BB4_77;
	setp.lt.u32 	%p34, %r11, 3;
	@%p34 bra 	$L__BB4_68;
	add.s32 	%r24, %r119, %r5;
	max.s32 	%r98, %r24, %r15;
	setp.ge.s32 	%p35, %r98, %r29;
	add.s32 	%r99, %r24, %r16;
	mul.wide.s32 	%rd10, %r99, 4;
	add.s64 	%rd4, %rd1, %rd10;
	@%p35 bra 	$L__BB4_61;
	ld.global.f32 	%f101, [%rd4];
	max.f32 	%f110, %f110, %f101;
$L__BB4_61:
	add.s32 	%r100, %r24, 1;
	max.s32 	%r101, %r100, %r15;
	setp.ge.s32 	%p36, %r101, %r29;
	@%p36 bra 	$L__BB4_63;
	ld.global.f32 	%f102, [%rd4+4];
	max.f32 	%f110, %f110, %f102;
$L__BB4_63:
	add.s32 	%r102, %r24, 2;
	max.s32 	%r103, %r102, %r15;
	setp.ge.s32 	%p37, %r103, %r29;
	@%p37 bra 	$L__BB4_65;
	ld.global.f32 	%f103, [%rd4+8];
	max.f32 	%f110, %f110, %f103;
$L__BB4_65:
	add.s32 	%r104, %r24, 3;
	max.s32 	%r105, %r104, %r15;
	setp.ge.s32 	%p38, %r105, %r29;
	@%p38 bra 	$L__BB4_67;
	ld.global.f32 	%f104, [%rd4+12];
	max.f32 	%f110, %f110, %f104;
$L__BB4_67:
	add.s32 	%r119, %r119, 4;
$L__BB4_68:
	setp.eq.s32 	%p39, %r13, 0;
	@%p39 bra 	$L__BB4_77;
	add.s32 	%r27, %r119, %r5;
	max.s32 	%r106, %r27, %r15;
	setp.ge.s32 	%p40, %r106, %r29;
	add.s32 	%r107, %r27, %r16;
	mul.wide.s32 	%rd11, %r107, 4;
	add.s64 	%rd5, %rd1, %rd11;
	@%p40 bra 	$L__BB4_71;
	ld.global.f32 	%f105, [%rd5];
	max.f32 	%f110, %f110, %f105;
$L__BB4_71:
	setp.eq.s32 	%p41, %r13, 1;
	@%p41 bra 	$L__BB4_77;
	add.s32 	%r108, %r27, 1;
	max.s32 	%r109, %r108, %r15;
	setp.ge.s32 	%p42, %r109, %r29;
	@%p42 bra 	$L__BB4_74;
	ld.global.f32 	%f106, [%rd5+4];
	max.f32 	%f110, %f110, %f106;
$L__BB4_74:
	setp.eq.s32 	%p43, %r13, 2;
	@%p43 bra 	$L__BB4_77;
	add.s32 	%r110, %r27, 2;
	max.s32 	%r111, %r110, %r15;
	setp.ge.s32 	%p44, %r111, %r29;
	@%p44 bra 	$L__BB4_77;
	ld.global.f32 	%f107, [%rd5+8];
	max.f32 	%f110, %f110, %f107;
$L__BB4_77:
	add.s32 	%r116, %r116, 1;
	setp.ne.s32 	%p45, %r116, %r30;
	@%p45 bra 	$L__BB4_3;
$L__BB4_78:
	mad.lo.s32 	%r112, %r3, %r44, %r3;
	add.s32 	%r113, %r112, %r39;
	mad.lo.s32 	%r114, %r113, %r44, %r113;
	add.s32 	%r115, %r114, %r1;
	cvta.to.global.u64 	%rd12, %rd6;
	mul.wide.s32 	%rd13, %r115, 4;
	add.s64 	%rd14, %rd12, %rd13;
	st.global.f32 	[%rd14], %f110;
$L__BB4_79:
	ret;

}


// ===== COMPILED SASS (sm_100) =====

	.target	sm_100

	.elftype	@"ET_EXEC"


//--------------------- .note.nv.tkinfo           --------------------------
	.section	.note.nv.tkinfo,"",@"SHT_NOTE"
	.sectionflags	@"SHF_NOTE_NV_TKINFO"
	.tkinfo
        /*0018*/ 	.word	0x00000002
        /*0030*/ 	.string	""
        /*0030*/ 	.string	"ptxas"
        /*0030*/ 	.string	"Cuda compilation tools, release 13.0, V13.0.88"
        /*0030*/ 	.string	"Build cuda_13.0.r13.0/compiler.36424714_0"
        /*0030*/ 	.string	"-arch sm_100 -m 64 "



//--------------------- .note.nv.cuinfo           --------------------------
	.section	.note.nv.cuinfo,"",@"SHT_NOTE"
	.sectionflags	@"SHF_NOTE_NV_CUINFO"
        /*0018*/ 	.short	0x0002
        /*001a*/ 	.short	0x0064
        /*001c*/ 	.short	0x0082
	.zero		2


//--------------------- .nv.info                  --------------------------
	.section	.nv.info,"",@"SHT_CUDA_INFO"
	.align	4


	//----- nvinfo : EIATTR_REGCOUNT
	.align		4
        /*0000*/ 	.byte	0x04, 0x2f
        /*0002*/ 	.short	(.L_1 - .L_0)
	.align		4
.L_0:
        /*0004*/ 	.word	index@(_Z4convPKfS0_Pfiii)
        /*0008*/ 	.word	0x00000020


	//----- nvinfo : EIATTR_FRAME_SIZE
	.align		4
.L_1:
        /*000c*/ 	.byte	0x04, 0x11
        /*000e*/ 	.short	(.L_3 - .L_2)
	.align		4
.L_2:
        /*0010*/ 	.word	index@(_Z4convPKfS0_Pfiii)
        /*0014*/ 	.word	0x00000000


	//----- nvinfo : EIATTR_REGCOUNT
	.align		4
.L_3:
        /*0018*/ 	.byte	0x04, 0x2f
        /*001a*/ 	.short	(.L_5 - .L_4)
	.align		4
.L_4:
        /*001c*/ 	.word	index@(_Z7convpadPKfS0_Pfiiii)
        /*0020*/ 	.word	0x00000020


	//----- nvinfo : EIATTR_FRAME_SIZE
	.align		4
.L_5:
        /*0024*/ 	.byte	0x04, 0x11
        /*0026*/ 	.short	(.L_7 - .L_6)
	.align		4
.L_6:
        /*0028*/ 	.word	index@(_Z7convpadPKfS0_Pfiiii)
        /*002c*/ 	.word	0x00000000


	//----- nvinfo : EIATTR_REGCOUNT
	.align		4
.L_7:
        /*0030*/ 	.byte	0x04, 0x2f
        /*0032*/ 	.short	(.L_9 - .L_8)
	.align		4
.L_8:
        /*0034*/ 	.word	index@(_Z4reluPfS_i)
        /*0038*/ 	.word	0x0000000a


	//----- nvinfo : EIATTR_FRAME_SIZE
	.align		4
.L_9:
        /*003c*/ 	.byte	0x04, 0x11
        /*003e*/ 	.short	(.L_11 - .L_10)
	.align		4
.L_10:
        /*0040*/ 	.word	index@(_Z4reluPfS_i)
        /*0044*/ 	.word	0x00000000


	//----- nvinfo : EIATTR_REGCOUNT
	.align		4
.L_11:
        /*0048*/ 	.byte	0x04, 0x2f
        /*004a*/ 	.short	(.L_13 - .L_12)
	.align		4
.L_12:
        /*004c*/ 	.word	index@(_Z4tanhPfi)
        /*0050*/ 	.word	0x0000000c


	//----- nvinfo : EIATTR_FRAME_SIZE
	.align		4
.L_13:
        /*0054*/ 	.byte	0x04, 0x11
        /*0056*/ 	.short	(.L_15 - .L_14)
	.align		4
.L_14:
        /*0058*/ 	.word	index@(_Z4tanhPfi)
        /*005c*/ 	.word	0x00000000


	//----- nvinfo : EIATTR_REGCOUNT
	.align		4
.L_15:
        /*0060*/ 	.byte	0x04, 0x2f
        /*0062*/ 	.short	(.L_17 - .L_16)
	.align		4
.L_16:
        /*0064*/ 	.word	index@(_Z7maxPoolPKfPfiiii)
        /*0068*/ 	.word	0x0000001e


	//----- nvinfo : EIATTR_FRAME_SIZE
	.align		4
.L_17:
        /*006c*/ 	.byte	0x04, 0x11
        /*006e*/ 	.short	(.L_19 - .L_18)
	.align		4
.L_18:
        /*0070*/ 	.word	index@(_Z7maxPoolPKfPfiiii)
        /*0074*/ 	.word	0x00000000


	//----- nvinfo : EIATTR_MIN_STACK_SIZE
	.align		4
.L_19:
        /*0078*/ 	.byte	0x04, 0x12
        /*007a*/ 	.short	(.L_21 - .L_20)
	.align		4
.L_20:
        /*007c*/ 	.word	index@(_Z7maxPoolPKfPfiiii)
        /*0080*/ 	.word	0x00000000


	//----- nvinfo : EIATTR_MIN_STACK_SIZE
	.align		4
.L_21:
        /*0084*/ 	.byte	0x04, 0x12
        /*0086*/ 	.short	(.L_23 - .L_22)
	.align		4
.L_22:
        /*0088*/ 	.word	index@(_Z4tanhPfi)
        /*008c*/ 	.word	0x00000000


	//----- nvinfo : EIATTR_MIN_STACK_SIZE
	.align		4
.L_23:
        /*0090*/ 	.byte	0x04, 0x12
        /*0092*/ 	.short	(.L_25 - .L_24)
	.align		4
.L_24:
        /*0094*/ 	.word	index@(_Z4reluPfS_i)
        /*0098*/ 	.word	0x00000000


	//----- nvinfo : EIATTR_MIN_STACK_SIZE
	.align		4
.L_25:
        /*009c*/ 	.byte	0x04, 0x12
        /*009e*/ 	.short	(.L_27 - .L_26)
	.align		4
.L_26:
        /*00a0*/ 	.word	index@(_Z7convpadPKfS0_Pfiiii)
        /*00a4*/ 	.word	0x00000000


	//----- nvinfo : EIATTR_MIN_STACK_SIZE
	.align		4
.L_27:
        /*00a8*/ 	.byte	0x04, 0x12
        /*00aa*/ 	.short	(.L_29 - .L_28)
	.align		4
.L_28:
        /*00ac*/ 	.word	index@(_Z4convPKfS0_Pfiii)
        /*00b0*/ 	.word	0x00000000
.L_29:


//--------------------- .nv.compat                --------------------------
	.section	.nv.compat,"",@"SHT_CUDA_COMPAT_INFO"
	.align	4
        /*0000*/ 	.byte	0x02, 0x09, 0x00, 0x00, 0x02, 0x02, 0x01, 0x00, 0x02, 0x05, 0x05, 0x00, 0x03, 0x07, 0x01, 0x01
        /*0010*/ 	.byte	0x02, 0x03, 0x00, 0x00, 0x02, 0x06, 0x01, 0x00, 0x04, 0x0b, 0x08, 0x00, 0x01, 0x00, 0x00, 0x00
        /*0020*/ 	.byte	0x00, 0x00, 0x00, 0x00


//--------------------- .nv.info._Z7maxPoolPKfPfiiii --------------------------
	.section	.nv.info._Z7maxPoolPKfPfiiii,"",@"SHT_CUDA_INFO"
	.sectionflags	@""
	.align	4


	//----- nvinfo : EIATTR_CUDA_API_VERSION
	.align		4
        /*0000*/ 	.byte	0x04, 0x37
        /*0002*/ 	.short	(.L_31 - .L_30)
.L_30:
        /*0004*/ 	.word	0x00000082


	//----- nvinfo : EIATTR_KPARAM_INFO
	.align		4
.L_31:
        /*0008*/ 	.byte	0x04, 0x17
        /*000a*/ 	.short	(.L_33 - .L_32)
.L_32:
        /*000c*/ 	.word	0x00000000
        /*0010*/ 	.short	0x0005
        /*0012*/ 	.short	0x001c
        /*0014*/ 	.byte	0x00, 0xf0, 0x11, 0x00


	//----- nvinfo : EIATTR_KPARAM_INFO
	.align		4
.L_33:
        /*0018*/ 	.byte	0x04, 0x17
        /*001a*/ 	.short	(.L_35 - .L_34)
.L_34:
        /*001c*/ 	.word	0x00000000
        /*0020*/ 	.short	0x0004
        /*0022*/ 	.short	0x0018
        /*0024*/ 	.byte	0x00, 0xf0, 0x11, 0x00


	//----- nvinfo : EIATTR_KPARAM_INFO
	.align		4
.L_35:
        /*0028*/ 	.byte	0x04, 0x17
        /*002a*/ 	.short	(.L_37 - .L_36)
.L_36:
        /*002c*/ 	.word	0x00000000
        /*0030*/ 	.short	0x0003
        /*0032*/ 	.short	0x0014
        /*0034*/ 	.byte	0x00, 0xf0, 0x11, 0x00


	//----- nvinfo : EIATTR_KPARAM_INFO
	.align		4
.L_37:
        /*0038*/ 	.byte	0x04, 0x17
        /*003a*/ 	.short	(.L_39 - .L_38)
.L_38:
        /*003c*/ 	.word	0x00000000
        /*0040*/ 	.short	0x0002
        /*0042*/ 	.short	0x0010
        /*0044*/ 	.byte	0x00, 0xf0, 0x11, 0x00


	//----- nvinfo : EIATTR_KPARAM_INFO
	.align		4
.L_39:
        /*0048*/ 	.byte	0x04, 0x17
        /*004a*/ 	.short	(.L_41 - .L_40)
.L_40:
        /*004c*/ 	.word	0x00000000
        /*0050*/ 	.short	0x0001
        /*0052*/ 	.short	0x0008
        /*0054*/ 	.byte	0x00, 0xf5, 0x21, 0x00


	//----- nvinfo : EIATTR_KPARAM_INFO
	.align		4
.L_41:
        /*0058*/ 	.byte	0x04, 0x17
        /*005a*/ 	.short	(.L_43 - .L_42)
.L_42:
        /*005c*/ 	.word	0x00000000
        /*0060*/ 	.short	0x0000
        /*0062*/ 	.short	0x0000
        /*0064*/ 	.byte	0x00, 0xf5, 0x21, 0x00


	//----- nvinfo : EIATTR_SPARSE_MMA_MASK
	.align		4
.L_43:
        /*0068*/ 	.byte	0x03, 0x50
        /*006a*/ 	.short	0x0000


	//----- nvinfo : EIATTR_MAXREG_COUNT
	.align		4
        /*006c*/ 	.byte	0x03, 0x1b
        /*006e*/ 	.short	0x00ff


	//----- nvinfo : EIATTR_MERCURY_ISA_VERSION
	.align		4
        /*0070*/ 	.byte	0x03, 0x5f
        /*0072*/ 	.short	0x0101


	//----- nvinfo : EIATTR_VRC_CTA_INIT_COUNT
	.align		4
        /*0074*/ 	.byte	0x02, 0x4a
	.zero		1
	.zero		1


	//----- nvinfo : EIATTR_EXIT_INSTR_OFFSETS
	.align		4
        /*0078*/ 	.byte	0x04, 0x1c
        /*007a*/ 	.short	(.L_45 - .L_44)


	//   ....[0]....
.L_44:
        /*007c*/ 	.word	0x000002c0


	//   ....[1]....
        /*0080*/ 	.word	0x00000f00


	//----- nvinfo : EIATTR_CRS_STACK_SIZE
	.align		4
.L_45:
        /*0084*/ 	.byte	0x04, 0x1e
        /*0086*/ 	.short	(.L_47 - .L_46)
.L_46:
        /*0088*/ 	.word	0x00000000


	//----- nvinfo : EIATTR_CBANK_PARAM_SIZE
	.align		4
.L_47:
        /*008c*/ 	.byte	0x03, 0x19
        /*008e*/ 	.short	0x0020


	//----- nvinfo : EIATTR_PARAM_CBANK
	.align		4
        /*0090*/ 	.byte	0x04, 0x0a
        /*0092*/ 	.short	(.L_49 - .L_48)
	.align		4
.L_48:
        /*0094*/ 	.word	index@(.nv.constant0._Z7maxPoolPKfPfiiii)
        /*0098*/ 	.short	0x0380
        /*009a*/ 	.short	0x0020


	//----- nvinfo : EIATTR_SW_WAR
	.align		4
.L_49:
        /*009c*/ 	.byte	0x04, 0x36
        /*009e*/ 	.short	(.L_51 - .L_50)
.L_50:
        /*00a0*/ 	.word	0x00000008
.L_51:


//--------------------- .nv.info._Z4tanhPfi       --------------------------
	.section	.nv.info._Z4tanhPfi,"",@"SHT_CUDA_INFO"
	.sectionflags	@""
	.align	4


	//----- nvinfo : EIATTR_CUDA_API_VERSION
	.align		4
        /*0000*/ 	.byte	0x04, 0x37
        /*0002*/ 	.short	(.L_53 - .L_52)
.L_52:
        /*0004*/ 	.word	0x00000082


	//----- nvinfo : EIATTR_KPARAM_INFO
	.align		4
.L_53:
        /*0008*/ 	.byte	0x04, 0x17
        /*000a*/ 	.short	(.L_55 - .L_54)
.L_54:
        /*000c*/ 	.word	0x00000000
        /*0010*/ 	.short	0x0001
        /*0012*/ 	.short	0x0008
        /*0014*/ 	.byte	0x00, 0xf0, 0x11, 0x00


	//----- nvinfo : EIATTR_KPARAM_INFO
	.align		4
.L_55:
        /*0018*/ 	.byte	0x04, 0x17
        /*001a*/ 	.short	(.L_57 - .L_56)
.L_56:
        /*001c*/ 	.word	0x00000000
        /*0020*/ 	.short	0x0000
        /*0022*/ 	.short	0x0000
        /*0024*/ 	.byte	0x00, 0xf5, 0x21, 0x00


	//----- nvinfo : EIATTR_SPARSE_MMA_MASK
	.align		4
.L_57:
        /*0028*/ 	.byte	0x03, 0x50
        /*002a*/ 	.short	0x0000


	//----- nvinfo : EIATTR_MAXREG_COUNT
	.align		4
        /*002c*/ 	.byte	0x03, 0x1b
        /*002e*/ 	.short	0x00ff


	//----- nvinfo : EIATTR_MERCURY_ISA_VERSION
	.align		4
        /*0030*/ 	.byte	0x03, 0x5f
        /*0032*/ 	.short	0x0101


	//----- nvinfo : EIATTR_VRC_CTA_INIT_COUNT
	.align		4
        /*0034*/ 	.byte	0x02, 0x4a
	.zero		1
	.zero		1


	//----- nvinfo : EIATTR_EXIT_INSTR_OFFSETS
	.align		4
        /*0038*/ 	.byte	0x04, 0x1c
        /*003a*/ 	.short	(.L_59 - .L_58)


	//   ....[0]....
.L_58:
        /*003c*/ 	.word	0x00000070


	//   ....[1]....
        /*0040*/ 	.word	0x000001e0


	//----- nvinfo : EIATTR_CBANK_PARAM_SIZE
	.align		4
.L_59:
        /*0044*/ 	.byte	0x03, 0x19
        /*0046*/ 	.short	0x000c


	//----- nvinfo : EIATTR_PARAM_CBANK
	.align		4
        /*0048*/ 	.byte	0x04, 0x0a
        /*004a*/ 	.short	(.L_61 - .L_60)
	.align		4
.L_60:
        /*004c*/ 	.word	index@(.nv.constant0._Z4tanhPfi)
        /*0050*/ 	.short	0x0380
        /*0052*/ 	.short	0x000c


	//----- nvinfo : EIATTR_SW_WAR
	.align		4
.L_61:
        /*0054*/ 	.byte	0x04, 0x36
        /*0056*/ 	.short	(.L_63 - .L_62)
.L_62:
        /*0058*/ 	.word	0x00000008
.L_63:


//--------------------- .nv.info._Z4reluPfS_i     --------------------------
	.section	.nv.info._Z4reluPfS_i,"",@"SHT_CUDA_INFO"
	.sectionflags	@""
	.align	4


	//----- nvinfo : EIATTR_CUDA_API_VERSION
	.align		4
        /*0000*/ 	.byte	0x04, 0x37
        /*0002*/ 	.short	(.L_65 - .L_64)
.L_64:
        /*0004*/ 	.word	0x00000082


	//----- nvinfo : EIATTR_KPARAM_INFO
	.align		4
.L_65:
        /*0008*/ 	.byte	0x04, 0x17
        /*000a*/ 	.short	(.L_67 - .L_66)
.L_66:
        /*000c*/ 	.word	0x00000000
        /*0010*/ 	.short	0x0002
        /*0012*/ 	.short	0x0010
        /*0014*/ 	.byte	0x00, 0xf0, 0x11, 0x00


	//----- nvinfo : EIATTR_KPARAM_INFO
	.align		4
.L_67:
        /*0018*/ 	.byte	0x04, 0x17
        /*001a*/ 	.short	(.L_69 - .L_68)
.L_68:
        /*001c*/ 	.word	0x00000000
        /*0020*/ 	.short	0x0001
        /*0022*/ 	.short	0x0008
        /*0024*/ 	.byte	0x00, 0xf5, 0x21, 0x00


	//----- nvinfo : EIATTR_KPARAM_INFO
	.align		4
.L_69:
        /*0028*/ 	.byte	0x04, 0x17
        /*002a*/ 	.short	(.L_71 - .L_70)
.L_70:
        /*002c*/ 	.word	0x00000000
        /*0030*/ 	.short	0x0000
        /*0032*/ 	.short	0x0000
        /*0034*/ 	.byte	0x00, 0xf5, 0x21, 0x00


	//----- nvinfo : EIATTR_SPARSE_MMA_MASK
	.align		4
.L_71:
        /*0038*/ 	.byte	0x03, 0x50
        /*003a*/ 	.short	0x0000


	//----- nvinfo : EIATTR_MAXREG_COUNT
	.align		4
        /*003c*/ 	.byte	0x03, 0x1b
        /*003e*/ 	.short	0x00ff


	//----- nvinfo : EIATTR_MERCURY_ISA_VERSION
	.align		4
        /*0040*/ 	.byte	0x03, 0x5f
        /*0042*/ 	.short	0x0101


	//----- nvinfo : EIATTR_VRC_CTA_INIT_COUNT
	.align		4
        /*0044*/ 	.byte	0x02, 0x4a
	.zero		1
	.zero		1


	//----- nvinfo : EIATTR_EXIT_INSTR_OFFSETS
	.align		4
        /*0048*/ 	.byte	0x04, 0x1c
        /*004a*/ 	.short	(.L_73 - .L_72)


	//   ....[0]....
.L_72:
        /*004c*/ 	.word	0x00000070


	//   ....[1]....
        /*0050*/ 	.word	0x00000100


	//----- nvinfo : EIATTR_CBANK_PARAM_SIZE
	.align		4
.L_73:
        /*0054*/ 	.byte	0x03, 0x19
        /*0056*/ 	.short	0x0014


	//----- nvinfo : EIATTR_PARAM_CBANK
	.align		4
        /*0058*/ 	.byte	0x04, 0x0a
        /*005a*/ 	.short	(.L_75 - .L_74)
	.align		4
.L_74:
        /*005c*/ 	.word	index@(.nv.constant0._Z4reluPfS_i)
        /*0060*/ 	.short	0x0380
        /*0062*/ 	.short	0x0014


	//----- nvinfo : EIATTR_SW_WAR
	.align		4
.L_75:
        /*0064*/ 	.byte	0x04, 0x36
        /*0066*/ 	.short	(.L_77 - .L_76)
.L_76:
        /*0068*/ 	.word	0x00000008
.L_77:


//--------------------- .nv.info._Z7convpadPKfS0_Pfiiii --------------------------
	.section	.nv.info._Z7convpadPKfS0_Pfiiii,"",@"SHT_CUDA_INFO"
	.sectionflags	@""
	.align	4


	//----- nvinfo : EIATTR_CUDA_API_VERSION
	.align		4
        /*0000*/ 	.byte	0x04, 0x37
        /*0002*/ 	.short	(.L_79 - .L_78)
.L_78:
        /*0004*/ 	.word	0x00000082


	//----- nvinfo : EIATTR_KPARAM_INFO
	.align		4
.L_79:
        /*0008*/ 	.byte	0x04, 0x17
        /*000a*/ 	.short	(.L_81 - .L_80)
.L_80:
        /*000c*/ 	.word	0x00000000
        /*0010*/ 	.short	0x0006
        /*0012*/ 	.short	0x0024
        /*0014*/ 	.byte	0x00, 0xf0, 0x11, 0x00


	//----- nvinfo : EIATTR_KPARAM_INFO
	.align		4
.L_81:
        /*0018*/ 	.byte	0x04, 0x17
        /*001a*/ 	.short	(.L_83 - .L_82)
.L_82:
        /*001c*/ 	.word	0x00000000
        /*0020*/ 	.short	0x0005
        /*0022*/ 	.short	0x0020
        /*0024*/ 	.byte	0x00, 0xf0, 0x11, 0x00


	//----- nvinfo : EIATTR_KPARAM_INFO
	.align		4
.L_83:
        /*0028*/ 	.byte	0x04, 0x17
        /*002a*/ 	.short	(.L_85 - .L_84)
.L_84:
        /*002c*/ 	.word	0x00000000
        /*0030*/ 	.short	0x0004
        /*0032*/ 	.short	0x001c
        /*0034*/ 	.byte	0x00, 0xf0, 0x11, 0x00


	//----- nvinfo : EIATTR_KPARAM_INFO
	.align		4
.L_85:
        /*0038*/ 	.byte	0x04, 0x17
        /*003a*/ 	.short	(.L_87 - .L_86)
.L_86:
        /*003c*/ 	.word	0x00000000
        /*0040*/ 	.short	0x0003
        /*0042*/ 	.short	0x0018
        /*0044*/ 	.byte	0x00, 0xf0, 0x11, 0x00


	//----- nvinfo : EIATTR_KPARAM_INFO
	.align		4
.L_87:
        /*0048*/ 	.byte	0x04, 0x17
        /*004a*/ 	.short	(.L_89 - .L_88)
.L_88:
        /*004c*/ 	.word	0x00000000
        /*0050*/ 	.short	0x0002
        /*0052*/ 	.short	0x0010
        /*0054*/ 	.byte	0x00, 0xf5, 0x21, 0x00


	//----- nvinfo : EIATTR_KPARAM_INFO
	.align		4
.L_89:
        /*0058*/ 	.byte	0x04, 0x17
        /*005a*/ 	.short	(.L_91 - .L_90)
.L_90:
        /*005c*/ 	.word	0x00000000
        /*0060*/ 	.short	0x0001
        /*0062*/ 	.short	0x0008
        /*0064*/ 	.byte	0x00, 0xf5, 0x21, 0x00


	//----- nvinfo : EIATTR_KPARAM_INFO
	.align		4
.L_91:
        /*0068*/ 	.byte	0x04, 0x17
        /*006a*/ 	.short	(.L_93 - .L_92)
.L_92:
        /*006c*/ 	.word	0x00000000
        /*0070*/ 	.short	0x0000
        /*0072*/ 	.short	0x0000
        /*0074*/ 	.byte	0x00, 0xf5, 0x21, 0x00


	//----- nvinfo : EIATTR_SPARSE_MMA_MASK
	.align		4
.L_93:
        /*0078*/ 	.byte	0x03, 0x50
        /*007a*/ 	.short	0x0000


	//----- nvinfo : EIATTR_MAXREG_COUNT
	.align		4
        /*007c*/ 	.byte	0x03, 0x1b
        /*007e*/ 	.short	0x00ff


	//----- nvinfo : EIATTR_MERCURY_ISA_VERSION
	.align		4
        /*0080*/ 	.byte	0x03, 0x5f
        /*0082*/ 	.short	0x0101


	//----- nvinfo : EIATTR_VRC_CTA_INIT_COUNT
	.align		4
        /*0084*/ 	.byte	0x02, 0x4a
	.zero		1
	.zero		1


	//----- nvinfo : EIATTR_EXIT_INSTR_OFFSETS
	.align		4
        /*0088*/ 	.byte	0x04, 0x1c
        /*008a*/ 	.short	(.L_95 - .L_94)


	//   ....[0]....
.L_94:
        /*008c*/ 	.word	0x00000120


	//   ....[1]....
        /*0090*/ 	.word	0x00000ef0


	//----- nvinfo : EIATTR_CRS_STACK_SIZE
	.align		4
.L_95:
        /*0094*/ 	.byte	0x04, 0x1e
        /*0096*/ 	.short	(.L_97 - .L_96)
.L_96:
        /*0098*/ 	.word	0x00000000


	//----- nvinfo : EIATTR_CBANK_PARAM_SIZE
	.align		4
.L_97:
        /*009c*/ 	.byte	0x03, 0x19
        /*009e*/ 	.short	0x0028


	//----- nvinfo : EIATTR_PARAM_CBANK
	.align		4
        /*00a0*/ 	.byte	0x04, 0x0a
        /*00a2*/ 	.short	(.L_99 - .L_98)
	.align		4
.L_98:
        /*00a4*/ 	.word	index@(.nv.constant0._Z7convpadPKfS0_Pfiiii)
        /*00a8*/ 	.short	0x0380
        /*00aa*/ 	.short	0x0028


	//----- nvinfo : EIATTR_SW_WAR
	.align		4
.L_99:
        /*00ac*/ 	.byte	0x04, 0x36
        /*00ae*/ 	.short	(.L_101 - .L_100)
.L_100:
        /*00b0*/ 	.word	0x00000008
.L_101:


//--------------------- .nv.info._Z4convPKfS0_Pfiii --------------------------
	.section	.nv.info._Z4convPKfS0_Pfiii,"",@"SHT_CUDA_INFO"
	.sectionflags	@""
	.align	4


	//----- nvinfo : EIATTR_CUDA_API_VERSION
	.align		4
        /*0000*/ 	.byte	0x04, 0x37
        /*0002*/ 	.short	(.L_103 - .L_102)
.L_102:
        /*0004*/ 	.word	0x00000082


	//----- nvinfo : EIATTR_KPARAM_INFO
	.align		4
.L_103:
        /*0008*/ 	.byte	0x04, 0x17
        /*000a*/ 	.short	(.L_105 - .L_104)
.L_104:
        /*000c*/ 	.word	0x00000000
        /*0010*/ 	.short	0x0005
        /*0012*/ 	.short	0x0020
        /*0014*/ 	.byte	0x00, 0xf0, 0x11, 0x00


	//----- nvinfo : EIATTR_KPARAM_INFO
	.align		4
.L_105:
        /*0018*/ 	.byte	0x04, 0x17
        /*001a*/ 	.short	(.L_107 - .L_106)
.L_106:
        /*001c*/ 	.word	0x00000000
        /*0020*/ 	.short	0x0004
        /*0022*/ 	.short	0x001c
        /*0024*/ 	.byte	0x00, 0xf0, 0x11, 0x00


	//----- nvinfo : EIATTR_KPARAM_INFO
	.align		4
.L_107:
        /*0028*/ 	.byte	0x04, 0x17
        /*002a*/ 	.short	(.L_109 - .L_108)
.L_108:
        /*002c*/ 	.word	0x00000000
        /*0030*/ 	.short	0x0003
        /*0032*/ 	.short	0x0018
        /*0034*/ 	.byte	0x00, 0xf0, 0x11, 0x00


	//----- nvinfo : EIATTR_KPARAM_INFO
	.align		4
.L_109:
        /*0038*/ 	.byte	0x04, 0x17
        /*003a*/ 	.short	(.L_111 - .L_110)
.L_110:
        /*003c*/ 	.word	0x00000000
        /*0040*/ 	.short	0x0002
        /*0042*/ 	.short	0x0010
        /*0044*/ 	.byte	0x00, 0xf5, 0x21, 0x00


	//----- nvinfo : EIATTR_KPARAM_INFO
	.align		4
.L_111:
        /*0048*/ 	.byte	0x04, 0x17
        /*004a*/ 	.short	(.L_113 - .L_112)
.L_112:
        /*004c*/ 	.word	0x00000000
        /*0050*/ 	.short	0x0001
        /*0052*/ 	.short	0x0008
        /*0054*/ 	.byte	0x00, 0xf5, 0x21, 0x00


	//----- nvinfo : EIATTR_KPARAM_INFO
	.align		4
.L_113:
        /*0058*/ 	.byte	0x04, 0x17
        /*005a*/ 	.short	(.L_115 - .L_114)
.L_114:
        /*005c*/ 	.word	0x00000000
        /*0060*/ 	.short	0x0000
        /*0062*/ 	.short	0x0000
        /*0064*/ 	.byte	0x00, 0xf5, 0x21, 0x00


	//----- nvinfo : EIATTR_SPARSE_MMA_MASK
	.align		4
.L_115:
        /*0068*/ 	.byte	0x03, 0x50
        /*006a*/ 	.short	0x0000


	//----- nvinfo : EIATTR_MAXREG_COUNT
	.align		4
        /*006c*/ 	.byte	0x03, 0x1b
        /*006e*/ 	.short	0x00ff


	//----- nvinfo : EIATTR_MERCURY_ISA_VERSION
	.align		4
        /*0070*/ 	.byte	0x03, 0x5f
        /*0072*/ 	.short	0x0101


	//----- nvinfo : EIATTR_VRC_CTA_INIT_COUNT
	.align		4
        /*0074*/ 	.byte	0x02, 0x4a
	.zero		1
	.zero		1


	//----- nvinfo : EIATTR_EXIT_INSTR_OFFSETS
	.align		4
        /*0078*/ 	.byte	0x04, 0x1c
        /*007a*/ 	.short	(.L_117 - .L_116)


	//   ....[0]....
.L_116:
        /*007c*/ 	.word	0x00000140


	//   ....[1]....
        /*0080*/ 	.word	0x00000a30


	//----- nvinfo : EIATTR_CBANK_PARAM_SIZE
	.align		4
.L_117:
        /*0084*/ 	.byte	0x03, 0x19
        /*0086*/ 	.short	0x0024


	//----- nvinfo : EIATTR_PARAM_CBANK
	.align		4
        /*0088*/ 	.byte	0x04, 0x0a
        /*008a*/ 	.short	(.L_119 - .L_118)
	.align		4
.L_118:
        /*008c*/ 	.word	index@(.nv.constant0._Z4convPKfS0_Pfiii)
        /*0090*/ 	.short	0x0380
        /*0092*/ 	.short	0x0024


	//----- nvinfo : EIATTR_SW_WAR
	.align		4
.L_119:
        /*0094*/ 	.byte	0x04, 0x36
        /*0096*/ 	.short	(.L_121 - .L_120)
.L_120:
        /*0098*/ 	.word	0x00000008
.L_121:


//--------------------- .nv.callgraph             --------------------------
	.section	.nv.callgraph,"",@"SHT_CUDA_CALLGRAPH"
	.align	4
	.sectionentsize	8
	.align		4
        /*0000*/ 	.word	0x00000000
	.align		4
        /*0004*/ 	.word	0xffffffff
	.align		4
        /*0008*/ 	.word	0x00000000
	.align		4
        /*000c*/ 	.word	0xfffffffe
	.align		4
        /*0010*/ 	.word	0x00000000
	.align		4
        /*0014*/ 	.word	0xfffffffd
	.align		4
        /*0018*/ 	.word	0x00000000
	.align		4
        /*001c*/ 	.word	0xfffffffc


//--------------------- .text._Z7maxPoolPKfPfiiii --------------------------
	.section	.text._Z7maxPoolPKfPfiiii,"ax",@progbits
	.align	128
        .global         _Z7maxPoolPKfPfiiii
        .type           _Z7maxPoolPKfPfiiii,@function
        .size           _Z7maxPoolPKfPfiiii,(.L_x_28 - _Z7maxPoolPKfPfiiii)
        .other          _Z7maxPoolPKfPfiiii,@"STO_CUDA_ENTRY STV_DEFAULT"
_Z7maxPoolPKfPfiiii:
.text._Z7maxPoolPKfPfiiii:
[----:B------:R-:W-:Y:S08]  /*0000*/  LDC R1, c[0x0][0x37c] ;  /* 0x0000df00ff017b82 */ /* 0x000ff00000000800 */
[----:B------:R-:W0:Y:S01]  /*0010*/  LDC.64 R2, c[0x0][0x398] ;  /* 0x0000e600ff027b82 */ /* 0x000e220000000a00 */
[----:B------:R-:W1:Y:S01]  /*0020*/  LDCU UR4, c[0x0][0x390] ;  /* 0x00007200ff0477ac */ /* 0x000e620008000800 */
[----:B------:R-:W2:Y:S01]  /*0030*/  S2R R9, SR_TID.Y ;  /* 0x0000000000097919 */ /* 0x000ea20000002200 */
[----:B------:R-:W3:Y:S01]  /*0040*/  LDCU UR7, c[0x0][0x394] ;  /* 0x00007280ff0777ac */ /* 0x000ee20008000800 */
[----:B------:R-:W4:Y:S04]  /*0050*/  S2R R11, SR_TID.Z ;  /* 0x00000000000b7919 */ /* 0x000f280000002300 */
[----:B------:R-:W-:Y:S08]  /*0060*/  S2UR UR5, SR_CTAID.Y ;  /* 0x00000000000579c3 */ /* 0x000ff00000002600 */
[----:B------:R-:W-:Y:S01]  /*0070*/  S2UR UR6, SR_CTAID.Z ;  /* 0x00000000000679c3 */ /* 0x000fe20000002700 */
[----:B0-----:R-:W-:-:S02]  /*0080*/  IABS R13, R3 ;  /* 0x00000003000d7213 */ /* 0x001fc40000000000 */
[----:B-1----:R-:W-:-:S05]  /*0090*/  IADD3 R0, PT, PT, -R2, UR4, RZ ;  /* 0x0000000402007c10 */ /* 0x002fca000fffe1ff */
[----:B------:R-:W0:Y:S01]  /*00a0*/  S2UR UR4, SR_CTAID.X ;  /* 0x00000000000479c3 */ /* 0x000e220000002500 */
[----:B------:R-:W1:Y:S08]  /*00b0*/  I2F.RP R6, R13 ;  /* 0x0000000d00067306 */ /* 0x000e700000209400 */
[----:B-1----:R-:W1:Y:S02]  /*00c0*/  MUFU.RCP R6, R6 ;  /* 0x0000000600067308 */ /* 0x002e640000001000 */
[----:B-1----:R-:W-:Y:S01]  /*00d0*/  VIADD R4, R6, 0xffffffe ;  /* 0x0ffffffe06047836 */ /* 0x002fe20000000000 */
[----:B------:R-:W-:-:S02]  /*00e0*/  IABS R6, R0 ;  /* 0x0000000000067213 */ /* 0x000fc40000000000 */
[----:B------:R-:W-:-:S03]  /*00f0*/  LOP3.LUT R0, R0, R3, RZ, 0x3c, !PT ;  /* 0x0000000300007212 */ /* 0x000fc600078e3cff */
[----:B------:R1:W5:Y:S01]  /*0100*/  F2I.FTZ.U32.TRUNC.NTZ R5, R4 ;  /* 0x0000000400057305 */ /* 0x000362000021f000 */
[----:B------:R-:W-:Y:S01]  /*0110*/  ISETP.GE.AND P2, PT, R0, RZ, PT ;  /* 0x000000ff0000720c */ /* 0x000fe20003f46270 */
[----:B-1----:R-:W-:Y:S02]  /*0120*/  IMAD.MOV.U32 R4, RZ, RZ, RZ ;  /* 0x000000ffff047224 */ /* 0x002fe400078e00ff */
[----:B-----5:R-:W-:-:S04]  /*0130*/  IMAD.MOV R8, RZ, RZ, -R5 ;  /* 0x000000ffff087224 */ /* 0x020fc800078e0a05 */
[----:B------:R-:W-:-:S04]  /*0140*/  IMAD R7, R8, R13, RZ ;  /* 0x0000000d08077224 */ /* 0x000fc800078e02ff */
[----:B------:R-:W-:Y:S02]  /*0150*/  IMAD.HI.U32 R5, R5, R7, R4 ;  /* 0x0000000705057227 */ /* 0x000fe400078e0004 */
[----:B------:R-:W0:Y:S04]  /*0160*/  S2R R7, SR_TID.X ;  /* 0x0000000000077919 */ /* 0x000e280000002100 */
[----:B------:R-:W-:-:S04]  /*0170*/  IMAD.HI.U32 R5, R5, R6, RZ ;  /* 0x0000000605057227 */ /* 0x000fc800078e00ff */
[----:B------:R-:W-:-:S04]  /*0180*/  IMAD.MOV R4, RZ, RZ, -R5 ;  /* 0x000000ffff047224 */ /* 0x000fc800078e0a05 */
[C---:B------:R-:W-:Y:S02]  /*0190*/  IMAD R4, R13.reuse, R4, R6 ;  /* 0x000000040d047224 */ /* 0x040fe400078e0206 */
[----:B------:R-:W0:Y:S03]  /*01a0*/  LDC R6, c[0x0][0x360] ;  /* 0x0000d800ff067b82 */ /* 0x000e260000000800 */
[----:B------:R-:W-:-:S05]  /*01b0*/  ISETP.GT.U32.AND P1, PT, R13, R4, PT ;  /* 0x000000040d00720c */ /* 0x000fca0003f24070 */
[----:B------:R-:W2:Y:S08]  /*01c0*/  LDC R8, c[0x0][0x364] ;  /* 0x0000d900ff087b82 */ /* 0x000eb00000000800 */
[----:B------:R-:W-:Y:S02]  /*01d0*/  @!P1 IMAD.IADD R4, R4, 0x1, -R13 ;  /* 0x0000000104049824 */ /* 0x000fe400078e0a0d */
[----:B------:R-:W-:Y:S01]  /*01e0*/  @!P1 VIADD R5, R5, 0x1 ;  /* 0x0000000105059836 */ /* 0x000fe20000000000 */
[----:B------:R-:W-:-:S02]  /*01f0*/  ISETP.NE.AND P1, PT, R3, RZ, PT ;  /* 0x000000ff0300720c */ /* 0x000fc40003f25270 */
[----:B------:R-:W-:Y:S02]  /*0200*/  ISETP.GE.U32.AND P0, PT, R4, R13, PT ;  /* 0x0000000d0400720c */ /* 0x000fe40003f06070 */
[----:B------:R-:W4:Y:S01]  /*0210*/  LDC R4, c[0x0][0x368] ;  /* 0x0000da00ff047b82 */ /* 0x000f220000000800 */
[----:B0-----:R-:W-:Y:S02]  /*0220*/  IMAD R6, R6, UR4, R7 ;  /* 0x0000000406067c24 */ /* 0x001fe4000f8e0207 */
[----:B--2---:R-:W-:-:S08]  /*0230*/  IMAD R7, R8, UR5, R9 ;  /* 0x0000000508077c24 */ /* 0x004fd0000f8e0209 */
[----:B------:R-:W-:-:S04]  /*0240*/  @P0 VIADD R5, R5, 0x1 ;  /* 0x0000000105050836 */ /* 0x000fc80000000000 */
[----:B------:R-:W-:-:S04]  /*0250*/  IMAD.MOV.U32 R0, RZ, RZ, R5 ;  /* 0x000000ffff007224 */ /* 0x000fc800078e0005 */
[----:B------:R-:W-:Y:S01]  /*0260*/  @!P2 IMAD.MOV R0, RZ, RZ, -R0 ;  /* 0x000000ffff00a224 */ /* 0x000fe200078e0a00 */
[----:B------:R-:W-:Y:S02]  /*0270*/  @!P1 LOP3.LUT R0, RZ, R3, RZ, 0x33, !PT ;  /* 0x00000003ff009212 */ /* 0x000fe400078e33ff */
[----:B------:R-:W-:Y:S01]  /*0280*/  VIMNMX R3, PT, PT, R6, R7, !PT ;  /* 0x0000000706037248 */ /* 0x000fe20007fe0100 */
[----:B----4-:R-:W-:-:S03]  /*0290*/  IMAD R9, R4, UR6, R11 ;  /* 0x0000000604097c24 */ /* 0x010fc6000f8e020b */
[----:B------:R-:W-:-:S04]  /*02a0*/  ISETP.GT.AND P0, PT, R3, R0, PT ;  /* 0x000000000300720c */ /* 0x000fc80003f04270 */
[----:B---3--:R-:W-:-:S13]  /*02b0*/  ISETP.GE.OR P0, PT, R9, UR7, P0 ;  /* 0x0000000709007c0c */ /* 0x008fda0008706670 */
[----:B------:R-:W-:Y:S05]  /*02c0*/  @P0 EXIT ;  /* 0x000000000000094d */ /* 0x000fea0003800000 */
[----:B------:R-:W-:Y:S01]  /*02d0*/  ISETP.GE.AND P0, PT, R2, 0x1, PT ;  /* 0x000000010200780c */ /* 0x000fe20003f06270 */
[----:B------:R-:W0:Y:S01]  /*02e0*/  LDCU.64 UR8, c[0x0][0x358] ;  /* 0x00006b00ff0877ac */ /* 0x000e220008000a00 */
[----:B------:R-:W-:-:S11]  /*02f0*/  IMAD.MOV.U32 R8, RZ, RZ, -0x800001 ;  /* 0xff7fffffff087424 */ /* 0x000fd600078e00ff */
[----:B------:R-:W-:Y:S05]  /*0300*/  @!P0 BRA `(.L_x_0) ;  /* 0x0000000800e08947 */ /* 0x000fea0003800000 */
[C---:B------:R-:W-:Y:S01]  /*0310*/  LOP3.LUT R14, R2.reuse, 0xf, RZ, 0xc0, !PT ;  /* 0x0000000f020e7812 */ /* 0x040fe200078ec0ff */
[----:B------:R-:W-:Y:S01]  /*0320*/  IMAD.MOV.U32 R8, RZ, RZ, -0x800001 ;  /* 0xff7fffffff087424 */ /* 0x000fe200078e00ff */
[C---:B------:R-:W-:Y:S01]  /*0330*/  LOP3.LUT R16, R2.reuse, 0x7, RZ, 0xc0, !PT ;  /* 0x0000000702107812 */ /* 0x040fe200078ec0ff */
[----:B------:R-:W-:Y:S01]  /*0340*/  UMOV UR4, URZ ;  /* 0x000000ff00047c82 */ /* 0x000fe20008000000 */
[----:B------:R-:W-:Y:S01]  /*0350*/  LOP3.LUT R10, R2, 0x7ffffff0, RZ, 0xc0, !PT ;  /* 0x7ffffff0020a7812 */ /* 0x000fe200078ec0ff */
[----:B------:R-:W-:Y:S01]  /*0360*/  VIADD R3, R14, 0xffffffff ;  /* 0xffffffff0e037836 */ /* 0x000fe20000000000 */
[----:B------:R-:W-:Y:S01]  /*0370*/  LOP3.LUT R11, R2, 0x3, RZ, 0xc0, !PT ;  /* 0x00000003020b7812 */ /* 0x000fe200078ec0ff */
[----:B------:R-:W-:-:S03]  /*0380*/  VIADD R4, R16, 0xffffffff ;  /* 0xffffffff10047836 */ /* 0x000fc60000000000 */
[----:B------:R-:W-:Y:S02]  /*0390*/  ISETP.GE.U32.AND P1, PT, R3, 0x7, PT ;  /* 0x000000070300780c */ /* 0x000fe40003f26070 */
[----:B------:R-:W-:-:S13]  /*03a0*/  ISETP.GE.U32.AND P2, PT, R4, 0x3, PT ;  /* 0x000000030400780c */ /* 0x000fda0003f46070 */
.L_x_8:
[----:B------:R-:W1:Y:S01]  /*03b0*/  LDCU.64 UR10, c[0x0][0x398] ;  /* 0x00007300ff0a77ac */ /* 0x000e620008000a00 */
[----:B------:R-:W-:Y:S01]  /*03c0*/  IMAD.MOV.U32 R4, RZ, RZ, RZ ;  /* 0x000000ffff047224 */ /* 0x000fe200078e00ff */
[----:B------:R-:W2:Y:S01]  /*03d0*/  LDCU UR6, c[0x0][0x390] ;  /* 0x00007200ff0677ac */ /* 0x000ea20008000800 */
[----:B-1----:R-:W-:Y:S01]  /*03e0*/  UISETP.GE.U32.AND UP0, UPT, UR10, 0x10, UPT ;  /* 0x000000100a00788c */ /* 0x002fe2000bf06070 */
[----:B------:R-:W-:-:S04]  /*03f0*/  IMAD.U32 R15, RZ, RZ, UR11 ;  /* 0x0000000bff0f7e24 */ /* 0x000fc8000f8e00ff */
[----:B------:R-:W-:Y:S01]  /*0400*/  IMAD R12, R7, R15, UR4 ;  /* 0x00000004070c7e24 */ /* 0x000fe2000f8e020f */
[----:B------:R-:W-:-:S03]  /*0410*/  UIADD3 UR4, UPT, UPT, UR4, 0x1, URZ ;  /* 0x0000000104047890 */ /* 0x000fc6000fffe0ff */
[----:B--2---:R-:W-:Y:S01]  /*0420*/  IMAD R13, R9, UR6, R12 ;  /* 0x00000006090d7c24 */ /* 0x004fe2000f8e020c */
[----:B------:R-:W-:Y:S01]  /*0430*/  UISETP.NE.AND UP1, UPT, UR4, UR10, UPT ;  /* 0x0000000a0400728c */ /* 0x000fe2000bf25270 */
[----:B------:R-:W-:Y:S10]  /*0440*/  BRA.U !UP0, `(.L_x_1) ;  /* 0x00000005082c7547 */ /* 0x000ff4000b800000 */
[----:B------:R-:W1:Y:S01]  /*0450*/  LDC R15, c[0x0][0x39c] ;  /* 0x0000e700ff0f7b82 */ /* 0x000e620000000800 */
[----:B------:R-:W2:Y:S01]  /*0460*/  LDCU UR6, c[0x0][0x390] ;  /* 0x00007200ff0677ac */ /* 0x000ea20008000800 */
[----:B------:R-:W-:-:S06]  /*0470*/  UMOV UR5, URZ ;  /* 0x000000ff00057c82 */ /* 0x000fcc0008000000 */
[----:B------:R-:W3:Y:S02]  /*0480*/  LDC.64 R2, c[0x0][0x380] ;  /* 0x0000e000ff027b82 */ /* 0x000ee40000000a00 */
.L_x_2:
[----:B-1----:R-:W-:-:S04]  /*0490*/  IMAD R17, R6, R15, UR5 ;  /* 0x0000000506117e24 */ /* 0x002fc8000f8e020f */
[----:B--2---:R-:W-:Y:S01]  /*04a0*/  IMAD R5, R13, UR6, R17 ;  /* 0x000000060d057c24 */ /* 0x004fe2000f8e0211 */
[----:B------:R-:W-:-:S04]  /*04b0*/  VIMNMX R4, PT, PT, R12, R17, !PT ;  /* 0x000000110c047248 */ /* 0x000fc80007fe0100 */
[----:B------:R-:W-:Y:S01]  /*04c0*/  ISETP.GE.AND P6, PT, R4, UR6, PT ;  /* 0x0000000604007c0c */ /* 0x000fe2000bfc6270 */
[----:B---3--:R-:W-:-:S12]  /*04d0*/  IMAD.WIDE R4, R5, 0x4, R2 ;  /* 0x0000000405047825 */ /* 0x008fd800078e0202 */
[----:B0-----:R-:W2:Y:S01]  /*04e0*/  @!P6 LDG.E R19, desc[UR8][R4.64] ;  /* 0x000000080413e981 */ /* 0x001ea2000c1e1900 */
[C-C-:B------:R-:W-:Y:S02]  /*04f0*/  VIADDMNMX R18, R17.reuse, 0x1, R12.reuse, !PT ;  /* 0x0000000111127846 */ /* 0x140fe4000780010c */
[C-C-:B------:R-:W-:Y:S02]  /*0500*/  VIADDMNMX R20, R17.reuse, 0x2, R12.reuse, !PT ;  /* 0x0000000211147846 */ /* 0x140fe4000780010c */
[----:B------:R-:W-:Y:S02]  /*0510*/  ISETP.GE.AND P0, PT, R18, UR6, PT ;  /* 0x0000000612007c0c */ /* 0x000fe4000bf06270 */
[----:B------:R-:W-:Y:S02]  /*0520*/  ISETP.GE.AND P3, PT, R20, UR6, PT ;  /* 0x0000000614007c0c */ /* 0x000fe4000bf66270 */
[C-C-:B------:R-:W-:Y:S02]  /*0530*/  VIADDMNMX R18, R17.reuse, 0x3, R12.reuse, !PT ;  /* 0x0000000311127846 */ /* 0x140fe4000780010c */
[----:B------:R-:W-:-:S02]  /*0540*/  VIADDMNMX R20, R17, 0x4, R12, !PT ;  /* 0x0000000411147846 */ /* 0x000fc4000780010c */
[----:B------:R-:W-:Y:S02]  /*0550*/  ISETP.GE.AND P4, PT, R18, UR6, PT ;  /* 0x0000000612007c0c */ /* 0x000fe4000bf86270 */
[----:B------:R-:W-:Y:S02]  /*0560*/  ISETP.GE.AND P5, PT, R20, UR6, PT ;  /* 0x0000000614007c0c */ /* 0x000fe4000bfa6270 */
[----:B------:R-:W-:Y:S01]  /*0570*/  VIADDMNMX R18, R17, 0x5, R12, !PT ;  /* 0x0000000511127846 */ /* 0x000fe2000780010c */
[----:B------:R-:W3:Y:S08]  /*0580*/  @!P0 LDG.E R21, desc[UR8][R4.64+0x4] ;  /* 0x0000040804158981 */ /* 0x000ef0000c1e1900 */
[----:B------:R-:W4:Y:S04]  /*0590*/  @!P4 LDG.E R23, desc[UR8][R4.64+0xc] ;  /* 0x00000c080417c981 */ /* 0x000f28000c1e1900 */
[----:B------:R-:W5:Y:S01]  /*05a0*/  @!P5 LDG.E R25, desc[UR8][R4.64+0x10] ;  /* 0x000010080419d981 */ /* 0x000f62000c1e1900 */
[----:B--2---:R-:W-:-:S03]  /*05b0*/  @!P6 FMNMX R8, R8, R19, !PT ;  /* 0x000000130808e209 */ /* 0x004fc60007800000 */
[----:B------:R-:W2:Y:S01]  /*05c0*/  @!P3 LDG.E R19, desc[UR8][R4.64+0x8] ;  /* 0x000008080413b981 */ /* 0x000ea2000c1e1900 */
[----:B------:R-:W-:-:S13]  /*05d0*/  ISETP.GE.AND P6, PT, R18, UR6, PT ;  /* 0x0000000612007c0c */ /* 0x000fda000bfc6270 */
[----:B------:R-:W5:Y:S01]  /*05e0*/  @!P6 LDG.E R27, desc[UR8][R4.64+0x14] ;  /* 0x00001408041be981 */ /* 0x000f62000c1e1900 */
[C-C-:B------:R-:W-:Y:S02]  /*05f0*/  VIADDMNMX R18, R17.reuse, 0x6, R12.reuse, !PT ;  /* 0x0000000611127846 */ /* 0x140fe4000780010c */
[----:B---3--:R-:W-:Y:S02]  /*0600*/  @!P0 FMNMX R8, R8, R21, !PT ;  /* 0x0000001508088209 */ /* 0x008fe40007800000 */
[----:B------:R-:W-:Y:S02]  /*0610*/  ISETP.GE.AND P0, PT, R18, UR6, PT ;  /* 0x0000000612007c0c */ /* 0x000fe4000bf06270 */
[C-C-:B------:R-:W-:Y:S02]  /*0620*/  VIADDMNMX R20, R17.reuse, 0x7, R12.reuse, !PT ;  /* 0x0000000711147846 */ /* 0x140fe4000780010c */
[----:B------:R-:W-:Y:S02]  /*0630*/  VIADDMNMX R18, R17, 0x8, R12, !PT ;  /* 0x0000000811127846 */ /* 0x000fe4000780010c */
[----:B--2---:R-:W-:-:S02]  /*0640*/  @!P3 FMNMX R8, R8, R19, !PT ;  /* 0x000000130808b209 */ /* 0x004fc40007800000 */
[----:B------:R-:W-:Y:S02]  /*0650*/  ISETP.GE.AND P3, PT, R20, UR6, PT ;  /* 0x0000000614007c0c */ /* 0x000fe4000bf66270 */
[----:B----4-:R-:W-:Y:S02]  /*0660*/  @!P4 FMNMX R8, R8, R23, !PT ;  /* 0x000000170808c209 */ /* 0x010fe40007800000 */
[----:B------:R-:W-:Y:S02]  /*0670*/  VIADDMNMX R19, R17, 0x9, R12, !PT ;  /* 0x0000000911137846 */ /* 0x000fe4000780010c */
[----:B------:R-:W-:Y:S02]  /*0680*/  ISETP.GE.AND P4, PT, R18, UR6, PT ;  /* 0x0000000612007c0c */ /* 0x000fe4000bf86270 */
[----:B-----5:R-:W-:Y:S02]  /*0690*/  @!P5 FMNMX R8, R8, R25, !PT ;  /* 0x000000190808d209 */ /* 0x020fe40007800000 */
[----:B------:R-:W-:-:S02]  /*06a0*/  ISETP.GE.AND P5, PT, R19, UR6, PT ;  /* 0x0000000613007c0c */ /* 0x000fc4000bfa6270 */
[----:B------:R-:W2:Y:S01]  /*06b0*/  @!P0 LDG.E R19, desc[UR8][R4.64+0x18] ;  /* 0x0000180804138981 */ /* 0x000ea2000c1e1900 */
[----:B------:R-:W-:Y:S02]  /*06c0*/  VIADDMNMX R18, R17, 0xa, R12, !PT ;  /* 0x0000000a11127846 */ /* 0x000fe4000780010c */
[----:B------:R-:W-:Y:S01]  /*06d0*/  @!P6 FMNMX R8, R8, R27, !PT ;  /* 0x0000001b0808e209 */ /* 0x000fe20007800000 */
[----:B------:R-:W3:Y:S01]  /*06e0*/  @!P3 LDG.E R21, desc[UR8][R4.64+0x1c] ;  /* 0x00001c080415b981 */ /* 0x000ee2000c1e1900 */
[----:B------:R-:W-:-:S03]  /*06f0*/  ISETP.GE.AND P6, PT, R18, UR6, PT ;  /* 0x0000000612007c0c */ /* 0x000fc6000bfc6270 */
[----:B------:R-:W4:Y:S04]  /*0700*/  @!P4 LDG.E R23, desc[UR8][R4.64+0x20] ;  /* 0x000020080417c981 */ /* 0x000f28000c1e1900 */
[----:B------:R-:W5:Y:S06]  /*0710*/  @!P5 LDG.E R25, desc[UR8][R4.64+0x24] ;  /* 0x000024080419d981 */ /* 0x000f6c000c1e1900 */
[----:B------:R-:W5:Y:S01]  /*0720*/  @!P6 LDG.E R27, desc[UR8][R4.64+0x28] ;  /* 0x00002808041be981 */ /* 0x000f62000c1e1900 */
[----:B------:R-:W-:-:S02]  /*0730*/  VIADDMNMX R18, R17, 0xb, R12, !PT ;  /* 0x0000000b11127846 */ /* 0x000fc4000780010c */
[----:B--2---:R-:W-:Y:S02]  /*0740*/  @!P0 FMNMX R8, R8, R19, !PT ;  /* 0x0000001308088209 */ /* 0x004fe40007800000 */
[----:B------:R-:W-:Y:S02]  /*0750*/  ISETP.GE.AND P0, PT, R18, UR6, PT ;  /* 0x0000000612007c0c */ /* 0x000fe4000bf06270 */
[C-C-:B------:R-:W-:Y:S02]  /*0760*/  VIADDMNMX R18, R17.reuse, 0xc, R12.reuse, !PT ;  /* 0x0000000c11127846 */ /* 0x140fe4000780010c */
[----:B---3--:R-:W-:Y:S02]  /*0770*/  @!P3 FMNMX R8, R8, R21, !PT ;  /* 0x000000150808b209 */ /* 0x008fe40007800000 */
[----:B------:R-:W-:Y:S02]  /*0780*/  ISETP.GE.AND P3, PT, R18, UR6, PT ;  /* 0x0000000612007c0c */ /* 0x000fe4000bf66270 */
[----:B------:R-:W-:-:S02]  /*0790*/  VIADDMNMX R18, R17, 0xd, R12, !PT ;  /* 0x0000000d11127846 */ /* 0x000fc4000780010c */
[----:B----4-:R-:W-:Y:S02]  /*07a0*/  @!P4 FMNMX R8, R8, R23, !PT ;  /* 0x000000170808c209 */ /* 0x010fe40007800000 */
[--C-:B------:R-:W-:Y:S02]  /*07b0*/  VIADDMNMX R19, R17, 0xe, R12.reuse, !PT ;  /* 0x0000000e11137846 */ /* 0x100fe4000780010c */
[----:B------:R-:W-:Y:S02]  /*07c0*/  ISETP.GE.AND P4, PT, R18, UR6, PT ;  /* 0x0000000612007c0c */ /* 0x000fe4000bf86270 */
[----:B-----5:R-:W-:Y:S02]  /*07d0*/  @!P5 FMNMX R8, R8, R25, !PT ;  /* 0x000000190808d209 */ /* 0x020fe40007800000 */
[----:B------:R-:W-:Y:S02]  /*07e0*/  ISETP.GE.AND P5, PT, R19, UR6, PT ;  /* 0x0000000613007c0c */ /* 0x000fe4000bfa6270 */
[----:B------:R-:W-:Y:S01]  /*07f0*/  VIADDMNMX R18, R17, 0xf, R12, !PT ;  /* 0x0000000f11127846 */ /* 0x000fe2000780010c */
[----:B------:R-:W2:Y:S01]  /*0800*/  @!P3 LDG.E R19, desc[UR8][R4.64+0x30] ;  /* 0x000030080413b981 */ /* 0x000ea2000c1e1900 */
[----:B------:R-:W-:-:S03]  /*0810*/  @!P6 FMNMX R8, R8, R27, !PT ;  /* 0x0000001b0808e209 */ /* 0x000fc60007800000 */
[----:B------:R-:W3:Y:S01]  /*0820*/  @!P0 LDG.E R17, desc[UR8][R4.64+0x2c] ;  /* 0x00002c0804118981 */ /* 0x000ee2000c1e1900 */
[----:B------:R-:W-:-:S03]  /*0830*/  ISETP.GE.AND P6, PT, R18, UR6, PT ;  /* 0x0000000612007c0c */ /* 0x000fc6000bfc6270 */
[----:B------:R-:W4:Y:S04]  /*0840*/  @!P4 LDG.E R21, desc[UR8][R4.64+0x34] ;  /* 0x000034080415c981 */ /* 0x000f28000c1e1900 */
[----:B------:R-:W5:Y:S06]  /*0850*/  @!P5 LDG.E R23, desc[UR8][R4.64+0x38] ;  /* 0x000038080417d981 */ /* 0x000f6c000c1e1900 */
[----:B------:R-:W5:Y:S01]  /*0860*/  @!P6 LDG.E R25, desc[UR8][R4.64+0x3c] ;  /* 0x00003c080419e981 */ /* 0x000f62000c1e1900 */
[----:B------:R-:W-:Y:S01]  /*0870*/  UIADD3 UR5, UPT, UPT, UR5, 0x10, URZ ;  /* 0x0000001005057890 */ /* 0x000fe2000fffe0ff */
[----:B---3--:R-:W-:-:S05]  /*0880*/  @!P0 FMNMX R8, R8, R17, !PT ;  /* 0x0000001108088209 */ /* 0x008fca0007800000 */
[----:B------:R-:W-:Y:S02]  /*0890*/  ISETP.NE.AND P0, PT, R10, UR5, PT ;  /* 0x000000050a007c0c */ /* 0x000fe4000bf05270 */
[----:B--2---:R-:W-:-:S04]  /*08a0*/  @!P3 FMNMX R8, R8, R19, !PT ;  /* 0x000000130808b209 */ /* 0x004fc80007800000 */
[----:B----4-:R-:W-:-:S04]  /*08b0*/  @!P4 FMNMX R8, R8, R21, !PT ;  /* 0x000000150808c209 */ /* 0x010fc80007800000 */
[----:B-----5:R-:W-:-:S04]  /*08c0*/  @!P5 FMNMX R8, R8, R23, !PT ;  /* 0x000000170808d209 */ /* 0x020fc80007800000 */
[----:B------:R-:W-:Y:S01]  /*08d0*/  @!P6 FMNMX R8, R8, R25, !PT ;  /* 0x000000190808e209 */ /* 0x000fe20007800000 */
[----:B------:R-:W-:Y:S06]  /*08e0*/  @P0 BRA `(.L_x_2) ;  /* 0xfffffff800e80947 */ /* 0x000fec000383ffff */
[----:B------:R-:W-:-:S07]  /*08f0*/  IMAD.MOV.U32 R4, RZ, RZ, R10 ;  /* 0x000000ffff047224 */ /* 0x000fce00078e000a */
.L_x_1:
[----:B------:R-:W-:-:S13]  /*0900*/  ISETP.NE.AND P0, PT, R14, RZ, PT ;  /* 0x000000ff0e00720c */ /* 0x000fda0003f05270 */
[----:B------:R-:W-:Y:S05]  /*0910*/  @!P0 BRA `(.L_x_3) ;  /* 0x0000000400588947 */ /* 0x000fea0003800000 */
[----:B------:R-:W-:Y:S01]  /*0920*/  ISETP.NE.AND P0, PT, R16, RZ, PT ;  /* 0x000000ff1000720c */ /* 0x000fe20003f05270 */
[----:B------:R-:W-:-:S12]  /*0930*/  @!P1 BRA `(.L_x_4) ;  /* 0x0000000000949947 */ /* 0x000fd80003800000 */
[----:B------:R-:W1:Y:S01]  /*0940*/  LDC.64 R2, c[0x0][0x380] ;  /* 0x0000e000ff027b82 */ /* 0x000e620000000a00 */
[----:B------:R-:W-:-:S05]  /*0950*/  IMAD R5, R6, R15, R4 ;  /* 0x0000000f06057224 */ /* 0x000fca00078e0204 */
[----:B------:R-:W-:Y:S02]  /*0960*/  VIMNMX R17, PT, PT, R12, R5, !PT ;  /* 0x000000050c117248 */ /* 0x000fe40007fe0100 */
[--C-:B------:R-:W-:Y:S02]  /*0970*/  VIADDMNMX R18, R5, 0x1, R12.reuse, !PT ;  /* 0x0000000105127846 */ /* 0x100fe4000780010c */
[----:B------:R-:W-:Y:S01]  /*0980*/  ISETP.GE.AND P5, PT, R17, UR6, PT ;  /* 0x0000000611007c0c */ /* 0x000fe2000bfa6270 */
[----:B------:R-:W-:Y:S01]  /*0990*/  IMAD R17, R13, UR6, R5 ;  /* 0x000000060d117c24 */ /* 0x000fe2000f8e0205 */
[----:B------:R-:W-:Y:S02]  /*09a0*/  VIADDMNMX R19, R5, 0x2, R12, !PT ;  /* 0x0000000205137846 */ /* 0x000fe4000780010c */
[----:B------:R-:W-:Y:S02]  /*09b0*/  ISETP.GE.AND P6, PT, R18, UR6, PT ;  /* 0x0000000612007c0c */ /* 0x000fe4000bfc6270 */
[----:B------:R-:W-:Y:S01]  /*09c0*/  ISETP.GE.AND P3, PT, R19, UR6, PT ;  /* 0x0000000613007c0c */ /* 0x000fe2000bf66270 */
[----:B-1----:R-:W-:Y:S01]  /*09d0*/  IMAD.WIDE R2, R17, 0x4, R2 ;  /* 0x0000000411027825 */ /* 0x002fe200078e0202 */
[----:B------:R-:W-:-:S04]  /*09e0*/  VIADDMNMX R17, R5, 0x3, R12, !PT ;  /* 0x0000000305117846 */ /* 0x000fc8000780010c */
[----:B------:R-:W-:-:S05]  /*09f0*/  ISETP.GE.AND P4, PT, R17, UR6, PT ;  /* 0x0000000611007c0c */ /* 0x000fca000bf86270 */
[----:B0-----:R-:W2:Y:S04]  /*0a00*/  @!P6 LDG.E R19, desc[UR8][R2.64+0x4] ;  /* 0x000004080213e981 */ /* 0x001ea8000c1e1900 */
[----:B------:R-:W3:Y:S04]  /*0a10*/  @!P5 LDG.E R17, desc[UR8][R2.64] ;  /* 0x000000080211d981 */ /* 0x000ee8000c1e1900 */
[----:B------:R-:W4:Y:S04]  /*0a20*/  @!P3 LDG.E R21, desc[UR8][R2.64+0x8] ;  /* 0x000008080215b981 */ /* 0x000f28000c1e1900 */
[----:B------:R-:W5:Y:S01]  /*0a30*/  @!P4 LDG.E R23, desc[UR8][R2.64+0xc] ;  /* 0x00000c080217c981 */ /* 0x000f62000c1e1900 */
[----:B------:R-:W-:-:S02]  /*0a40*/  VIADDMNMX R18, R5, 0x4, R12, !PT ;  /* 0x0000000405127846 */ /* 0x000fc4000780010c */
[----:B---3--:R-:W-:Y:S02]  /*0a50*/  @!P5 FMNMX R8, R8, R17, !PT ;  /* 0x000000110808d209 */ /* 0x008fe40007800000 */
[----:B------:R-:W-:Y:S02]  /*0a60*/  ISETP.GE.AND P5, PT, R18, UR6, PT ;  /* 0x0000000612007c0c */ /* 0x000fe4000bfa6270 */
[C-C-:B------:R-:W-:Y:S02]  /*0a70*/  VIADDMNMX R17, R5.reuse, 0x5, R12.reuse, !PT ;  /* 0x0000000505117846 */ /* 0x140fe4000780010c */
[----:B--2---:R-:W-:Y:S02]  /*0a80*/  @!P6 FMNMX R8, R8, R19, !PT ;  /* 0x000000130808e209 */ /* 0x004fe40007800000 */
[----:B------:R-:W-:Y:S02]  /*0a90*/  VIADDMNMX R18, R5, 0x6, R12, !PT ;  /* 0x0000000605127846 */ /* 0x000fe4000780010c */
[----:B------:R-:W-:-:S02]  /*0aa0*/  ISETP.GE.AND P6, PT, R17, UR6, PT ;  /* 0x0000000611007c0c */ /* 0x000fc4000bfc6270 */
[----:B----4-:R-:W-:Y:S02]  /*0ab0*/  @!P3 FMNMX R8, R8, R21, !PT ;  /* 0x000000150808b209 */ /* 0x010fe40007800000 */
[----:B------:R-:W-:Y:S02]  /*0ac0*/  VIADDMNMX R5, R5, 0x7, R12, !PT ;  /* 0x0000000705057846 */ /* 0x000fe4000780010c */
[----:B------:R-:W-:Y:S02]  /*0ad0*/  ISETP.GE.AND P3, PT, R18, UR6, PT ;  /* 0x0000000612007c0c */ /* 0x000fe4000bf66270 */
[----:B-----5:R-:W-:Y:S02]  /*0ae0*/  @!P4 FMNMX R8, R8, R23, !PT ;  /* 0x000000170808c209 */ /* 0x020fe40007800000 */
[----:B------:R-:W-:Y:S02]  /*0af0*/  ISETP.GE.AND P4, PT, R5, UR6, PT ;  /* 0x0000000605007c0c */ /* 0x000fe4000bf86270 */
[----:B------:R-:W2:Y:S04]  /*0b00*/  @!P5 LDG.E R5, desc[UR8][R2.64+0x10] ;  /* 0x000010080205d981 */ /* 0x000ea8000c1e1900 */
[----:B------:R-:W3:Y:S04]  /*0b10*/  @!P6 LDG.E R17, desc[UR8][R2.64+0x14] ;  /* 0x000014080211e981 */ /* 0x000ee8000c1e1900 */
[----:B------:R-:W4:Y:S04]  /*0b20*/  @!P3 LDG.E R19, desc[UR8][R2.64+0x18] ;  /* 0x000018080213b981 */ /* 0x000f28000c1e1900 */
[----:B------:R-:W5:Y:S01]  /*0b30*/  @!P4 LDG.E R21, desc[UR8][R2.64+0x1c] ;  /* 0x00001c080215c981 */ /* 0x000f62000c1e1900 */
[----:B------:R-:W-:Y:S01]  /*0b40*/  VIADD R4, R4, 0x8 ;  /* 0x0000000804047836 */ /* 0x000fe20000000000 */
[----:B--2---:R-:W-:-:S04]  /*0b50*/  @!P5 FMNMX R8, R8, R5, !PT ;  /* 0x000000050808d209 */ /* 0x004fc80007800000 */
[----:B---3--:R-:W-:-:S04]  /*0b60*/  @!P6 FMNMX R8, R8, R17, !PT ;  /* 0x000000110808e209 */ /* 0x008fc80007800000 */
[----:B----4-:R-:W-:-:S04]  /*0b70*/  @!P3 FMNMX R8, R8, R19, !PT ;  /* 0x000000130808b209 */ /* 0x010fc80007800000 */
[----:B-----5:R-:W-:-:S07]  /*0b80*/  @!P4 FMNMX R8, R8, R21, !PT ;  /* 0x000000150808c209 */ /* 0x020fce0007800000 */
.L_x_4:
        /* <DEDUP_REMOVED lines=19> */
[----:B------:R-:W-:Y:S01]  /*0cc0*/  VIADD R4, R4, 0x4 ;  /* 0x0000000404047836 */ /* 0x000fe20000000000 */
[----:B---3--:R-:W-:-:S04]  /*0cd0*/  @!P0 FMNMX R8, R8, R5, !PT ;  /* 0x0000000508088209 */ /* 0x008fc80007800000 */
[----:B--2---:R-:W-:-:S04]  /*0ce0*/  @!P3 FMNMX R8, R8, R17, !PT ;  /* 0x000000110808b209 */ /* 0x004fc80007800000 */
[----:B----4-:R-:W-:-:S04]  /*0cf0*/  @!P4 FMNMX R8, R8, R19, !PT ;  /* 0x000000130808c209 */ /* 0x010fc80007800000 */
[----:B-----5:R-:W-:-:S07]  /*0d00*/  @!P5 FMNMX R8, R8, R21, !PT ;  /* 0x000000150808d209 */ /* 0x020fce0007800000 */
.L_x_5:
[----:B------:R-:W-:Y:S05]  /*0d10*/  @!P6 BRA `(.L_x_3) ;  /* 0x000000000058e947 */ /* 0x000fea0003800000 */
[----:B------:R-:W1:Y:S01]  /*0d20*/  LDC.64 R2, c[0x0][0x380] ;  /* 0x0000e000ff027b82 */ /* 0x000e620000000a00 */
[----:B------:R-:W-:Y:S01]  /*0d30*/  IMAD R15, R6, R15, R4 ;  /* 0x0000000f060f7224 */ /* 0x000fe200078e0204 */
[----:B------:R-:W-:Y:S01]  /*0d40*/  BSSY.RECONVERGENT B0, `(.L_x_6) ;  /* 0x0000009000007945 */ /* 0x000fe20003800200 */
[----:B------:R-:W-:Y:S02]  /*0d50*/  ISETP.NE.AND P3, PT, R11, 0x1, PT ;  /* 0x000000010b00780c */ /* 0x000fe40003f65270 */
[----:B------:R-:W-:Y:S01]  /*0d60*/  IMAD R13, R13, UR6, R15 ;  /* 0x000000060d0d7c24 */ /* 0x000fe2000f8e020f */
[----:B------:R-:W-:-:S04]  /*0d70*/  VIMNMX R4, PT, PT, R12, R15, !PT ;  /* 0x0000000f0c047248 */ /* 0x000fc80007fe0100 */
[----:B------:R-:W-:Y:S01]  /*0d80*/  ISETP.GE.AND P0, PT, R4, UR6, PT ;  /* 0x0000000604007c0c */ /* 0x000fe2000bf06270 */
[----:B-1----:R-:W-:-:S12]  /*0d90*/  IMAD.WIDE R2, R13, 0x4, R2 ;  /* 0x000000040d027825 */ /* 0x002fd800078e0202 */
[----:B------:R-:W-:Y:S05]  /*0da0*/  @P0 BRA `(.L_x_7) ;  /* 0x0000000000080947 */ /* 0x000fea0003800000 */
[----:B0-----:R-:W2:Y:S02]  /*0db0*/  LDG.E R5, desc[UR8][R2.64] ;  /* 0x0000000802057981 */ /* 0x001ea4000c1e1900 */
[----:B--2---:R-:W-:-:S07]  /*0dc0*/  FMNMX R8, R8, R5, !PT ;  /* 0x0000000508087209 */ /* 0x004fce0007800000 */
.L_x_7:
[----:B0-----:R-:W-:Y:S05]  /*0dd0*/  BSYNC.RECONVERGENT B0 ;  /* 0x0000000000007941 */ /* 0x001fea0003800200 */
.L_x_6:
[----:B------:R-:W-:Y:S05]  /*0de0*/  @!P3 BRA `(.L_x_3) ;  /* 0x000000000024b947 */ /* 0x000fea0003800000 */
[C-C-:B------:R-:W-:Y:S02]  /*0df0*/  VIADDMNMX R4, R15.reuse, 0x1, R12.reuse, !PT ;  /* 0x000000010f047846 */ /* 0x140fe4000780010c */
[----:B------:R-:W-:Y:S02]  /*0e00*/  VIADDMNMX R12, R15, 0x2, R12, !PT ;  /* 0x000000020f0c7846 */ /* 0x000fe4000780010c */
[----:B------:R-:W-:Y:S02]  /*0e10*/  ISETP.GE.AND P3, PT, R4, UR6, PT ;  /* 0x0000000604007c0c */ /* 0x000fe4000bf66270 */
[----:B------:R-:W-:-:S04]  /*0e20*/  ISETP.GE.AND P0, PT, R12, UR6, PT ;  /* 0x000000060c007c0c */ /* 0x000fc8000bf06270 */
[----:B------:R-:W-:-:S07]  /*0e30*/  ISETP.EQ.OR P0, PT, R11, 0x2, P0 ;  /* 0x000000020b00780c */ /* 0x000fce0000702670 */
[----:B------:R-:W2:Y:S06]  /*0e40*/  @!P3 LDG.E R5, desc[UR8][R2.64+0x4] ;  /* 0x000004080205b981 */ /* 0x000eac000c1e1900 */
[----:B------:R-:W3:Y:S01]  /*0e50*/  @!P0 LDG.E R13, desc[UR8][R2.64+0x8] ;  /* 0x00000808020d8981 */ /* 0x000ee2000c1e1900 */
[----:B--2---:R-:W-:-:S04]  /*0e60*/  @!P3 FMNMX R8, R8, R5, !PT ;  /* 0x000000050808b209 */ /* 0x004fc80007800000 */
[----:B---3--:R-:W-:-:S07]  /*0e70*/  @!P0 FMNMX R8, R8, R13, !PT ;  /* 0x0000000d08088209 */ /* 0x008fce0007800000 */
.L_x_3:
[----:B------:R-:W-:Y:S05]  /*0e80*/  BRA.U UP1, `(.L_x_8) ;  /* 0xfffffff501487547 */ /* 0x000fea000b83ffff */
.L_x_0:
[----:B------:R-:W1:Y:S01]  /*0e90*/  LDC.64 R2, c[0x0][0x388] ;  /* 0x0000e200ff027b82 */ /* 0x000e620000000a00 */
[----:B------:R-:W-:-:S04]  /*0ea0*/  IMAD R4, R9, R0, R9 ;  /* 0x0000000009047224 */ /* 0x000fc800078e0209 */
[----:B------:R-:W-:-:S04]  /*0eb0*/  IMAD.IADD R7, R7, 0x1, R4 ;  /* 0x0000000107077824 */ /* 0x000fc800078e0204 */
[----:B------:R-:W-:-:S04]  /*0ec0*/  IMAD R7, R0, R7, R7 ;  /* 0x0000000700077224 */ /* 0x000fc800078e0207 */
[----:B------:R-:W-:-:S04]  /*0ed0*/  IMAD.IADD R7, R6, 0x1, R7 ;  /* 0x0000000106077824 */ /* 0x000fc800078e0207 */
[----:B-1----:R-:W-:-:S05]  /*0ee0*/  IMAD.WIDE R2, R7, 0x4, R2 ;  /* 0x0000000407027825 */ /* 0x002fca00078e0202 */
[----:B0-----:R-:W-:Y:S01]  /*0ef0*/  STG.E desc[UR8][R2.64], R8 ;  /* 0x0000000802007986 */ /* 0x001fe2000c101908 */
[----:B------:R-:W-:Y:S05]  /*0f00*/  EXIT ;  /* 0x000000000000794d */ /* 0x000fea0003800000 */
.L_x_9:
[----:B------:R-:W-:-:S00]  /*0f10*/  BRA `(.L_x_9) ;  /* 0xfffffffc00fc7947 */ /* 0x000fc0000383ffff */
[----:B------:R-:W-:-:S00]  /*0f20*/  NOP ;  /* 0x0000000000007918 */ /* 0x000fc00000000000 */
        /* <DEDUP_REMOVED lines=13> */
.L_x_28:


//--------------------- .text._Z4tanhPfi          --------------------------
	.section	.text._Z4tanhPfi,"ax",@progbits
	.align	128
        .global         _Z4tanhPfi
        .type           _Z4tanhPfi,@function
        .size           _Z4tanhPfi,(.L_x_29 - _Z4tanhPfi)
        .other          _Z4tanhPfi,@"STO_CUDA_ENTRY STV_DEFAULT"
_Z4tanhPfi:
.text._Z4tanhPfi:
[----:B------:R-:W-:Y:S01]  /*0000*/  LDC R1, c[0x0][0x37c] ;  /* 0x0000df00ff017b82 */ /* 0x000fe20000000800 */
[----:B------:R-:W0:Y:S07]  /*0010*/  S2R R0, SR_TID.X ;  /* 0x0000000000007919 */ /* 0x000e2e0000002100 */
[----:B------:R-:W0:Y:S01]  /*0020*/  S2UR UR4, SR_CTAID.X ;  /* 0x00000000000479c3 */ /* 0x000e220000002500 */
[----:B------:R-:W1:Y:S07]  /*0030*/  LDCU UR5, c[0x0][0x388] ;  /* 0x00007100ff0577ac */ /* 0x000e6e0008000800 */
[----:B------:R-:W0:Y:S02]  /*0040*/  LDC R5, c[0x0][0x360] ;  /* 0x0000d800ff057b82 */ /* 0x000e240000000800 */
[----:B0-----:R-:W-:-:S05]  /*0050*/  IMAD R5, R5, UR4, R0 ;  /* 0x0000000405057c24 */ /* 0x001fca000f8e0200 */
[----:B-1----:R-:W-:-:S13]  /*0060*/  ISETP.GE.AND P0, PT, R5, UR5, PT ;  /* 0x0000000505007c0c */ /* 0x002fda000bf06270 */
[----:B------:R-:W-:Y:S05]  /*0070*/  @P0 EXIT ;  /* 0x000000000000094d */ /* 0x000fea0003800000 */
[----:B------:R-:W0:Y:S01]  /*0080*/  LDC.64 R2, c[0x0][0x380] ;  /* 0x0000e000ff027b82 */ /* 0x000e220000000a00 */
[----:B------:R-:W1:Y:S01]  /*0090*/  LDCU.64 UR4, c[0x0][0x358] ;  /* 0x00006b00ff0477ac */ /* 0x000e620008000a00 */
[----:B0-----:R-:W-:-:S05]  /*00a0*/  IMAD.WIDE R2, R5, 0x4, R2 ;  /* 0x0000000405027825 */ /* 0x001fca00078e0202 */
[----:B-1----:R-:W2:Y:S01]  /*00b0*/  LDG.E R4, desc[UR4][R2.64] ;  /* 0x0000000402047981 */ /* 0x002ea2000c1e1900 */
[----:B------:R-:W-:Y:S01]  /*00c0*/  HFMA2 R8, -RZ, RZ, 1.125, -9232 ;  /* 0x3c80f082ff087431 */ /* 0x000fe200000001ff */
[----:B------:R-:W-:Y:S01]  /*00d0*/  MOV R6, 0x3f800000 ;  /* 0x3f80000000067802 */ /* 0x000fe20000000f00 */
[C---:B--2---:R-:W-:Y:S01]  /*00e0*/  FMUL R0, |R4|.reuse, 2.8853900432586669922 ;  /* 0x4038aa3b04007820 */ /* 0x044fe20000400200 */
[C---:B------:R-:W-:Y:S01]  /*00f0*/  FMUL R9, R4.reuse, R4 ;  /* 0x0000000404097220 */ /* 0x040fe20000400000 */
[C---:B------:R-:W-:Y:S02]  /*0100*/  FSETP.GE.AND P1, PT, |R4|.reuse, 0.60000002384185791016, PT ;  /* 0x3f19999a0400780b */ /* 0x040fe40003f26200 */
[----:B------:R-:W-:Y:S01]  /*0110*/  FSETP.GE.AND P0, PT, |R4|, 9.010913848876953125, PT ;  /* 0x41102cb40400780b */ /* 0x000fe20003f06200 */
[C---:B------:R-:W-:Y:S01]  /*0120*/  FFMA R8, R9.reuse, R8, -0.052303962409496307373 ;  /* 0xbd563cae09087423 */ /* 0x040fe20000000008 */
[----:B------:R-:W0:Y:S03]  /*0130*/  MUFU.EX2 R0, R0 ;  /* 0x0000000000007308 */ /* 0x000e260000000800 */
[----:B------:R-:W-:Y:S01]  /*0140*/  FFMA R8, R9, R8, 0.1331529766321182251 ;  /* 0x3e08594109087423 */ /* 0x000fe20000000008 */
[----:B0-----:R-:W-:-:S03]  /*0150*/  FADD R5, R0, 1 ;  /* 0x3f80000000057421 */ /* 0x001fc60000000000 */
[----:B------:R-:W-:-:S04]  /*0160*/  FFMA R0, R9, R8, -0.33332768082618713379 ;  /* 0xbeaaa9ed09007423 */ /* 0x000fc80000000008 */
[----:B------:R-:W-:Y:S01]  /*0170*/  FFMA R9, R9, R0, RZ ;  /* 0x0000000009097223 */ /* 0x000fe200000000ff */
[----:B------:R-:W0:Y:S02]  /*0180*/  MUFU.RCP R5, R5 ;  /* 0x0000000500057308 */ /* 0x000e240000001000 */
[----:B0-----:R-:W-:-:S05]  /*0190*/  FFMA R6, R5, -2, R6 ;  /* 0xc000000005067823 */ /* 0x001fca0000000006 */
[----:B------:R-:W-:-:S04]  /*01a0*/  FSEL R7, R6, 1, !P0 ;  /* 0x3f80000006077808 */ /* 0x000fc80004000000 */
[--C-:B------:R-:W-:Y:S01]  /*01b0*/  LOP3.LUT R7, R7, 0x80000000, R4.reuse, 0xb8, !PT ;  /* 0x8000000007077812 */ /* 0x100fe200078eb804 */
[----:B------:R-:W-:-:S05]  /*01c0*/  @!P1 FFMA R7, R4, R9, R4 ;  /* 0x0000000904079223 */ /* 0x000fca0000000004 */
[----:B------:R-:W-:Y:S01]  /*01d0*/  STG.E desc[UR4][R2.64], R7 ;  /* 0x0000000702007986 */ /* 0x000fe2000c101904 */
[----:B------:R-:W-:Y:S05]  /*01e0*/  EXIT ;  /* 0x000000000000794d */ /* 0x000fea0003800000 */
.L_x_10:
        /* <DEDUP_REMOVED lines=9> */
.L_x_29:


//--------------------- .text._Z4reluPfS_i        --------------------------
	.section	.text._Z4reluPfS_i,"ax",@progbits
	.align	128
        .global         _Z4reluPfS_i
        .type           _Z4reluPfS_i,@function
        .size           _Z4reluPfS_i,(.L_x_30 - _Z4reluPfS_i)
        .other          _Z4reluPfS_i,@"STO_CUDA_ENTRY STV_DEFAULT"
_Z4reluPfS_i:
.text._Z4reluPfS_i:
        /* <DEDUP_REMOVED lines=9> */
[----:B------:R-:W1:Y:S07]  /*0090*/  LDCU.64 UR4, c[0x0][0x358] ;  /* 0x00006b00ff0477ac */ /* 0x000e6e0008000a00 */
[----:B------:R-:W2:Y:S01]  /*00a0*/  LDC.64 R4, c[0x0][0x388] ;  /* 0x0000e200ff047b82 */ /* 0x000ea20000000a00 */
[----:B0-----:R-:W-:-:S06]  /*00b0*/  IMAD.WIDE R2, R7, 0x4, R2 ;  /* 0x0000000407027825 */ /* 0x001fcc00078e0202 */
[----:B-1----:R-:W3:Y:S01]  /*00c0*/  LDG.E R2, desc[UR4][R2.64] ;  /* 0x0000000402027981 */ /* 0x002ee2000c1e1900 */
[----:B--2---:R-:W-:Y:S01]  /*00d0*/  IMAD.WIDE R4, R7, 0x4, R4 ;  /* 0x0000000407047825 */ /* 0x004fe200078e0204 */
[----:B---3--:R-:W-:-:S05]  /*00e0*/  FMNMX R7, RZ, R2, !PT ;  /* 0x00000002ff077209 */ /* 0x008fca0007800000 */
[----:B------:R-:W-:Y:S01]  /*00f0*/  STG.E desc[UR4][R4.64], R7 ;  /* 0x0000000704007986 */ /* 0x000fe2000c101904 */
[----:B------:R-:W-:Y:S05]  /*0100*/  EXIT ;  /* 0x000000000000794d */ /* 0x000fea0003800000 */
.L_x_11:
        /* <DEDUP_REMOVED lines=15> */
.L_x_30:


//--------------------- .text._Z7convpadPKfS0_Pfiiii --------------------------
	.section	.text._Z7convpadPKfS0_Pfiiii,"ax",@progbits
	.align	128
        .global         _Z7convpadPKfS0_Pfiiii
        .type           _Z7convpadPKfS0_Pfiiii,@function
        .size           _Z7convpadPKfS0_Pfiiii,(.L_x_31 - _Z7convpadPKfS0_Pfiiii)
        .other          _Z7convpadPKfS0_Pfiiii,@"STO_CUDA_ENTRY STV_DEFAULT"
_Z7convpadPKfS0_Pfiiii:
.text._Z7convpadPKfS0_Pfiiii:
[----:B------:R-:W-:Y:S01]  /*0000*/  LDC R1, c[0x0][0x37c] ;  /* 0x0000df00ff017b82 */ /* 0x000fe20000000800 */
[----:B------:R-:W0:Y:S07]  /*0010*/  S2R R3, SR_TID.X ;  /* 0x0000000000037919 */ /* 0x000e2e0000002100 */
[----:B------:R-:W0:Y:S01]  /*0020*/  LDC R2, c[0x0][0x360] ;  /* 0x0000d800ff027b82 */ /* 0x000e220000000800 */
[----:B------:R-:W1:Y:S01]  /*0030*/  LDCU UR8, c[0x0][0x3a0] ;  /* 0x00007400ff0877ac */ /* 0x000e620008000800 */
[----:B------:R-:W2:Y:S01]  /*0040*/  S2R R5, SR_TID.Y ;  /* 0x0000000000057919 */ /* 0x000ea20000002200 */
[----:B------:R-:W3:Y:S01]  /*0050*/  LDCU UR6, c[0x0][0x398] ;  /* 0x00007300ff0677ac */ /* 0x000ee20008000800 */
[----:B------:R-:W4:Y:S04]  /*0060*/  S2R R7, SR_TID.Z ;  /* 0x0000000000077919 */ /* 0x000f280000002300 */
[----:B------:R-:W0:Y:S08]  /*0070*/  S2UR UR4, SR_CTAID.X ;  /* 0x00000000000479c3 */ /* 0x000e300000002500 */
[----:B------:R-:W2:Y:S08]  /*0080*/  LDC R0, c[0x0][0x364] ;  /* 0x0000d900ff007b82 */ /* 0x000eb00000000800 */
[----:B------:R-:W2:Y:S08]  /*0090*/  S2UR UR5, SR_CTAID.Y ;  /* 0x00000000000579c3 */ /* 0x000eb00000002600 */
[----:B------:R-:W4:Y:S01]  /*00a0*/  S2UR UR7, SR_CTAID.Z ;  /* 0x00000000000779c3 */ /* 0x000f220000002700 */
[----:B0-----:R-:W-:-:S07]  /*00b0*/  IMAD R2, R2, UR4, R3 ;  /* 0x0000000402027c24 */ /* 0x001fce000f8e0203 */
[----:B------:R-:W4:Y:S01]  /*00c0*/  LDC R4, c[0x0][0x368] ;  /* 0x0000da00ff047b82 */ /* 0x000f220000000800 */
[----:B--2---:R-:W-:-:S05]  /*00d0*/  IMAD R3, R0, UR5, R5 ;  /* 0x0000000500037c24 */ /* 0x004fca000f8e0205 */
[----:B------:R-:W-:Y:S01]  /*00e0*/  VIMNMX R0, PT, PT, R2, R3, !PT ;  /* 0x0000000302007248 */ /* 0x000fe20007fe0100 */
[----:B----4-:R-:W-:-:S05]  /*00f0*/  IMAD R4, R4, UR7, R7 ;  /* 0x0000000704047c24 */ /* 0x010fca000f8e0207 */
[----:B-1----:R-:W-:-:S04]  /*0100*/  ISETP.GE.AND P0, PT, R4, UR8, PT ;  /* 0x0000000804007c0c */ /* 0x002fc8000bf06270 */
[----:B---3--:R-:W-:-:S13]  /*0110*/  ISETP.GE.OR P0, PT, R0, UR6, P0 ;  /* 0x0000000600007c0c */ /* 0x008fda0008706670 */
[----:B------:R-:W-:Y:S05]  /*0120*/  @P0 EXIT ;  /* 0x000000000000094d */ /* 0x000fea0003800000 */
[----:B------:R-:W0:Y:S01]  /*0130*/  LDCU UR7, c[0x0][0x39c] ;  /* 0x00007380ff0777ac */ /* 0x000e220008000800 */
[----:B------:R-:W-:Y:S01]  /*0140*/  HFMA2 R0, -RZ, RZ, 0, 0 ;  /* 0x00000000ff007431 */ /* 0x000fe200000001ff */
[----:B------:R-:W1:Y:S01]  /*0150*/  LDCU.64 UR10, c[0x0][0x358] ;  /* 0x00006b00ff0a77ac */ /* 0x000e620008000a00 */
[----:B0-----:R-:W-:-:S09]  /*0160*/  UISETP.GE.AND UP0, UPT, UR7, 0x1, UPT ;  /* 0x000000010700788c */ /* 0x001fd2000bf06270 */
[----:B-1----:R-:W-:Y:S05]  /*0170*/  BRA.U !UP0, `(.L_x_12) ;  /* 0x0000000d082c7547 */ /* 0x002fea000b800000 */
[----:B------:R-:W0:Y:S01]  /*0180*/  LDCU UR9, c[0x0][0x3a4] ;  /* 0x00007480ff0977ac */ /* 0x000e220008000800 */
[----:B------:R-:W-:Y:S01]  /*0190*/  MOV R0, RZ ;  /* 0x000000ff00007202 */ /* 0x000fe20000000f00 */
[----:B------:R-:W-:Y:S01]  /*01a0*/  IMAD.MOV.U32 R5, RZ, RZ, RZ ;  /* 0x000000ffff057224 */ /* 0x000fe200078e00ff */
[----:B------:R-:W-:Y:S02]  /*01b0*/  ULOP3.LUT UR5, UR7, 0x7, URZ, 0xc0, !UPT ;  /* 0x0000000707057892 */ /* 0x000fe4000f8ec0ff */
[----:B------:R-:W-:Y:S02]  /*01c0*/  ULOP3.LUT UR8, UR7, 0x3, URZ, 0xc0, !UPT ;  /* 0x0000000307087892 */ /* 0x000fe4000f8ec0ff */
[----:B------:R-:W-:Y:S02]  /*01d0*/  UIADD3 UR6, UPT, UPT, UR5, -0x1, URZ ;  /* 0xffffffff05067890 */ /* 0x000fe4000fffe0ff */
[----:B------:R-:W-:Y:S02]  /*01e0*/  ULOP3.LUT UR4, UR7, 0x7ffffff8, URZ, 0xc0, !UPT ;  /* 0x7ffffff807047892 */ /* 0x000fe4000f8ec0ff */
[----:B------:R-:W-:Y:S01]  /*01f0*/  UISETP.GE.U32.AND UP0, UPT, UR6, 0x3, UPT ;  /* 0x000000030600788c */ /* 0x000fe2000bf06070 */
[----:B0-----:R-:W-:-:S02]  /*0200*/  IADD3 R6, PT, PT, R2, -UR9, RZ ;  /* 0x8000000902067c10 */ /* 0x001fc4000fffe0ff */
[----:B------:R-:W-:-:S08]  /*0210*/  IADD3 R7, PT, PT, R3, -UR9, RZ ;  /* 0x8000000903077c10 */ /* 0x000fd0000fffe0ff */
.L_x_19:
[----:B------:R-:W0:Y:S01]  /*0220*/  LDCU.64 UR6, c[0x0][0x398] ;  /* 0x00007300ff0677ac */ /* 0x000e220008000a00 */
[--C-:B------:R-:W-:Y:S01]  /*0230*/  IMAD.IADD R8, R6, 0x1, R5.reuse ;  /* 0x0000000106087824 */ /* 0x100fe200078e0205 */
[----:B------:R-:W-:Y:S01]  /*0240*/  MOV R20, RZ ;  /* 0x000000ff00147202 */ /* 0x000fe20000000f00 */
[----:B0-----:R-:W-:Y:S02]  /*0250*/  UISETP.GE.U32.AND UP1, UPT, UR7, 0x8, UPT ;  /* 0x000000080700788c */ /* 0x001fe4000bf26070 */
[----:B------:R-:W-:Y:S01]  /*0260*/  IMAD R9, R4, UR7, R5 ;  /* 0x0000000704097c24 */ /* 0x000fe2000f8e0205 */
[C---:B------:R-:W-:Y:S02]  /*0270*/  ISETP.GE.AND P0, PT, R8.reuse, UR6, PT ;  /* 0x0000000608007c0c */ /* 0x040fe4000bf06270 */
[----:B------:R-:W-:Y:S02]  /*0280*/  IADD3 R5, PT, PT, R5, 0x1, RZ ;  /* 0x0000000105057810 */ /* 0x000fe40007ffe0ff */
[----:B------:R-:W-:-:S02]  /*0290*/  ISETP.GT.AND P0, PT, R8, -0x1, !P0 ;  /* 0xffffffff0800780c */ /* 0x000fc40004704270 */
[----:B------:R-:W-:Y:S01]  /*02a0*/  ISETP.NE.AND P6, PT, R5, UR7, PT ;  /* 0x0000000705007c0c */ /* 0x000fe2000bfc5270 */
[----:B------:R-:W-:-:S12]  /*02b0*/  BRA.U !UP1, `(.L_x_13) ;  /* 0x0000000509647547 */ /* 0x000fd8000b800000 */
[----:B------:R-:W0:Y:S01]  /*02c0*/  LDC.64 R10, c[0x0][0x388] ;  /* 0x0000e200ff0a7b82 */ /* 0x000e220000000a00 */
[----:B------:R-:W-:Y:S01]  /*02d0*/  IMAD.MOV.U32 R24, RZ, RZ, RZ ;  /* 0x000000ffff187224 */ /* 0x000fe200078e00ff */
[----:B------:R-:W1:Y:S06]  /*02e0*/  LDCU.64 UR6, c[0x0][0x398] ;  /* 0x00007300ff0677ac */ /* 0x000e6c0008000a00 */
.L_x_14:
[----:B------:R-:W-:Y:S01]  /*02f0*/  IADD3 R29, PT, PT, R7, R24, RZ ;  /* 0x00000018071d7210 */ /* 0x000fe20007ffe0ff */
[----:B-1----:R-:W-:-:S03]  /*0300*/  IMAD R15, R9, UR7, R24 ;  /* 0x00000007090f7c24 */ /* 0x002fc6000f8e0218 */
[C---:B------:R-:W-:Y:S01]  /*0310*/  ISETP.GE.AND P2, PT, R29.reuse, UR6, PT ;  /* 0x000000061d007c0c */ /* 0x040fe2000bf46270 */
[C---:B------:R-:W-:Y:S01]  /*0320*/  VIADD R21, R29.reuse, 0x2 ;  /* 0x000000021d157836 */ /* 0x040fe20000000000 */
[----:B------:R-:W-:Y:S01]  /*0330*/  IADD3 R25, PT, PT, R29, 0x1, RZ ;  /* 0x000000011d197810 */ /* 0x000fe20007ffe0ff */
[----:B0-----:R-:W-:Y:S01]  /*0340*/  IMAD.WIDE R14, R15, 0x4, R10 ;  /* 0x000000040f0e7825 */ /* 0x001fe200078e020a */
[----:B------:R-:W-:Y:S02]  /*0350*/  ISETP.GT.AND P2, PT, R29, -0x1, !P2 ;  /* 0xffffffff1d00780c */ /* 0x000fe40005744270 */
[C---:B------:R-:W-:Y:S02]  /*0360*/  ISETP.GE.AND P4, PT, R25.reuse, UR6, PT ;  /* 0x0000000619007c0c */ /* 0x040fe4000bf86270 */
[----:B------:R-:W-:Y:S02]  /*0370*/  PLOP3.LUT P2, PT, P0, P2, PT, 0x80, 0x8 ;  /* 0x000000000008781c */ /* 0x000fe40000745070 */
[----:B------:R-:W-:-:S02]  /*0380*/  ISETP.GT.AND P4, PT, R25, -0x1, !P4 ;  /* 0xffffffff1900780c */ /* 0x000fc40006784270 */
[C---:B------:R-:W-:Y:S02]  /*0390*/  ISETP.GE.AND P3, PT, R21.reuse, UR6, PT ;  /* 0x0000000615007c0c */ /* 0x040fe4000bf66270 */
[----:B------:R-:W-:Y:S02]  /*03a0*/  PLOP3.LUT P4, PT, P0, P4, PT, 0x80, 0x8 ;  /* 0x000000000008781c */ /* 0x000fe40000789070 */
[----:B------:R-:W-:-:S04]  /*03b0*/  ISETP.GT.AND P3, PT, R21, -0x1, !P3 ;  /* 0xffffffff1500780c */ /* 0x000fc80005f64270 */
[----:B------:R-:W-:Y:S01]  /*03c0*/  PLOP3.LUT P3, PT, P0, P3, PT, 0x80, 0x8 ;  /* 0x000000000008781c */ /* 0x000fe20000767070 */
[----:B------:R-:W0:Y:S01]  /*03d0*/  @P2 LDC.64 R18, c[0x0][0x380] ;  /* 0x0000e000ff122b82 */ /* 0x000e220000000a00 */
[----:B------:R-:W-:-:S05]  /*03e0*/  @P2 IMAD R23, R29, UR6, R8 ;  /* 0x000000061d172c24 */ /* 0x000fca000f8e0208 */
[----:B------:R-:W2:Y:S02]  /*03f0*/  @P4 LDG.E R20, desc[UR10][R14.64+0x4] ;  /* 0x0000040a0e144981 */ /* 0x000ea4000c1e1900 */
[----:B------:R-:W1:Y:S04]  /*0400*/  @P4 LDC.64 R16, c[0x0][0x380] ;  /* 0x0000e000ff104b82 */ /* 0x000e680000000a00 */
[----:B------:R-:W3:Y:S04]  /*0410*/  @P3 LDG.E R26, desc[UR10][R14.64+0x8] ;  /* 0x0000080a0e1a3981 */ /* 0x000ee8000c1e1900 */
[----:B------:R-:W4:Y:S01]  /*0420*/  @P3 LDC.64 R12, c[0x0][0x380] ;  /* 0x0000e000ff0c3b82 */ /* 0x000f220000000a00 */
[----:B0-----:R-:W-:-:S04]  /*0430*/  @P2 IMAD.WIDE R18, R23, 0x4, R18 ;  /* 0x0000000417122825 */ /* 0x001fc800078e0212 */
[----:B------:R-:W-:Y:S02]  /*0440*/  @P4 IMAD R23, R25, UR6, R8 ;  /* 0x0000000619174c24 */ /* 0x000fe4000f8e0208 */
[----:B------:R-:W5:Y:S02]  /*0450*/  @P2 LDG.E R19, desc[UR10][R18.64] ;  /* 0x0000000a12132981 */ /* 0x000f64000c1e1900 */
[----:B-1----:R-:W-:Y:S02]  /*0460*/  @P4 IMAD.WIDE R16, R23, 0x4, R16 ;  /* 0x0000000417104825 */ /* 0x002fe400078e0210 */
[----:B------:R-:W5:Y:S02]  /*0470*/  @P2 LDG.E R25, desc[UR10][R14.64] ;  /* 0x0000000a0e192981 */ /* 0x000f64000c1e1900 */
[----:B------:R-:W-:Y:S02]  /*0480*/  @P3 IMAD R21, R21, UR6, R8 ;  /* 0x0000000615153c24 */ /* 0x000fe4000f8e0208 */
[----:B------:R-:W2:Y:S02]  /*0490*/  @P4 LDG.E R17, desc[UR10][R16.64] ;  /* 0x0000000a10114981 */ /* 0x000ea4000c1e1900 */
[----:B----4-:R-:W-:-:S06]  /*04a0*/  @P3 IMAD.WIDE R12, R21, 0x4, R12 ;  /* 0x00000004150c3825 */ /* 0x010fcc00078e020c */
[----:B------:R-:W3:Y:S01]  /*04b0*/  @P3 LDG.E R13, desc[UR10][R12.64] ;  /* 0x0000000a0c0d3981 */ /* 0x000ee2000c1e1900 */
[C---:B------:R-:W-:Y:S02]  /*04c0*/  IADD3 R22, PT, PT, R29.reuse, 0x3, RZ ;  /* 0x000000031d167810 */ /* 0x040fe40007ffe0ff */
[----:B------:R-:W-:Y:S02]  /*04d0*/  IADD3 R23, PT, PT, R29, 0x4, RZ ;  /* 0x000000041d177810 */ /* 0x000fe40007ffe0ff */
[C---:B------:R-:W-:Y:S02]  /*04e0*/  ISETP.GE.AND P1, PT, R22.reuse, UR6, PT ;  /* 0x0000000616007c0c */ /* 0x040fe4000bf26270 */
[C---:B------:R-:W-:Y:S02]  /*04f0*/  ISETP.GE.AND P5, PT, R23.reuse, UR6, PT ;  /* 0x0000000617007c0c */ /* 0x040fe4000bfa6270 */
[----:B------:R-:W-:Y:S02]  /*0500*/  ISETP.GT.AND P1, PT, R22, -0x1, !P1 ;  /* 0xffffffff1600780c */ /* 0x000fe40004f24270 */
[----:B------:R-:W-:-:S02]  /*0510*/  ISETP.GT.AND P5, PT, R23, -0x1, !P5 ;  /* 0xffffffff1700780c */ /* 0x000fc40006fa4270 */
[----:B------:R-:W-:Y:S01]  /*0520*/  PLOP3.LUT P1, PT, P0, P1, PT, 0x80, 0x8 ;  /* 0x000000000008781c */ /* 0x000fe20000723070 */
[----:B------:R-:W-:Y:S02]  /*0530*/  VIADD R27, R29, 0x5 ;  /* 0x000000051d1b7836 */ /* 0x000fe40000000000 */
[----:B-----5:R-:W-:Y:S01]  /*0540*/  @P2 FFMA R0, R19, R25, R0 ;  /* 0x0000001913002223 */ /* 0x020fe20000000000 */
[----:B------:R-:W-:-:S03]  /*0550*/  PLOP3.LUT P2, PT, P0, P5, PT, 0x80, 0x8 ;  /* 0x000000000008781c */ /* 0x000fc6000074b070 */
[----:B--2---:R-:W-:Y:S01]  /*0560*/  @P4 FFMA R0, R17, R20, R0 ;  /* 0x0000001411004223 */ /* 0x004fe20000000000 */
[----:B------:R-:W-:-:S05]  /*0570*/  ISETP.GE.AND P4, PT, R27, UR6, PT ;  /* 0x000000061b007c0c */ /* 0x000fca000bf86270 */
[----:B------:R-:W0:Y:S01]  /*0580*/  @P1 LDC.64 R20, c[0x0][0x380] ;  /* 0x0000e000ff141b82 */ /* 0x000e220000000a00 */
[----:B------:R-:W-:Y:S02]  /*0590*/  IADD3 R25, PT, PT, R29, 0x6, RZ ;  /* 0x000000061d197810 */ /* 0x000fe40007ffe0ff */
[----:B------:R-:W-:Y:S02]  /*05a0*/  ISETP.GT.AND P4, PT, R27, -0x1, !P4 ;  /* 0xffffffff1b00780c */ /* 0x000fe40006784270 */
[----:B------:R-:W-:Y:S02]  /*05b0*/  ISETP.GE.AND P5, PT, R25, UR6, PT ;  /* 0x0000000619007c0c */ /* 0x000fe4000bfa6270 */
[----:B------:R-:W-:Y:S01]  /*05c0*/  IADD3 R29, PT, PT, R29, 0x7, RZ ;  /* 0x000000071d1d7810 */ /* 0x000fe20007ffe0ff */
[----:B------:R-:W1:Y:S01]  /*05d0*/  @P2 LDC.64 R18, c[0x0][0x380] ;  /* 0x0000e000ff122b82 */ /* 0x000e620000000a00 */
[----:B------:R-:W-:Y:S01]  /*05e0*/  PLOP3.LUT P4, PT, P0, P4, PT, 0x80, 0x8 ;  /* 0x000000000008781c */ /* 0x000fe20000789070 */
[----:B---3--:R-:W-:Y:S01]  /*05f0*/  @P3 FFMA R0, R13, R26, R0 ;  /* 0x0000001a0d003223 */ /* 0x008fe20000000000 */
[----:B------:R-:W-:Y:S01]  /*0600*/  ISETP.GT.AND P3, PT, R25, -0x1, !P5 ;  /* 0xffffffff1900780c */ /* 0x000fe20006f64270 */
[--C-:B------:R-:W-:Y:S01]  /*0610*/  @P1 IMAD R13, R22, UR6, R8.reuse ;  /* 0x00000006160d1c24 */ /* 0x100fe2000f8e0208 */
[----:B------:R-:W-:Y:S01]  /*0620*/  ISETP.GE.AND P5, PT, R29, UR6, PT ;  /* 0x000000061d007c0c */ /* 0x000fe2000bfa6270 */
[----:B------:R-:W-:Y:S01]  /*0630*/  @P2 IMAD R23, R23, UR6, R8 ;  /* 0x0000000617172c24 */ /* 0x000fe2000f8e0208 */
[----:B------:R-:W-:Y:S01]  /*0640*/  PLOP3.LUT P3, PT, P0, P3, PT, 0x80, 0x8 ;  /* 0x000000000008781c */ /* 0x000fe20000767070 */
[----:B------:R-:W2:Y:S01]  /*0650*/  @P2 LDG.E R26, desc[UR10][R14.64+0x10] ;  /* 0x0000100a0e1a2981 */ /* 0x000ea2000c1e1900 */
[----:B------:R-:W-:-:S04]  /*0660*/  ISETP.GT.AND P5, PT, R29, -0x1, !P5 ;  /* 0xffffffff1d00780c */ /* 0x000fc80006fa4270 */
[----:B------:R-:W-:Y:S01]  /*0670*/  PLOP3.LUT P5, PT, P0, P5, PT, 0x80, 0x8 ;  /* 0x000000000008781c */ /* 0x000fe200007ab070 */
[----:B------:R-:W3:Y:S01]  /*0680*/  @P4 LDC.64 R16, c[0x0][0x380] ;  /* 0x0000e000ff104b82 */ /* 0x000ee20000000a00 */
[----:B0-----:R-:W-:-:S07]  /*0690*/  @P1 IMAD.WIDE R20, R13, 0x4, R20 ;  /* 0x000000040d141825 */ /* 0x001fce00078e0214 */
[----:B------:R-:W0:Y:S01]  /*06a0*/  @P3 LDC.64 R12, c[0x0][0x380] ;  /* 0x0000e000ff0c3b82 */ /* 0x000e220000000a00 */
[----:B------:R-:W-:Y:S01]  /*06b0*/  @P4 IMAD R27, R27, UR6, R8 ;  /* 0x000000061b1b4c24 */ /* 0x000fe2000f8e0208 */
[----:B------:R-:W4:Y:S01]  /*06c0*/  @P1 LDG.E R21, desc[UR10][R20.64] ;  /* 0x0000000a14151981 */ /* 0x000f22000c1e1900 */
[----:B-1----:R-:W-:-:S05]  /*06d0*/  @P2 IMAD.WIDE R18, R23, 0x4, R18 ;  /* 0x0000000417122825 */ /* 0x002fca00078e0212 */
[----:B------:R-:W1:Y:S01]  /*06e0*/  @P5 LDC.64 R22, c[0x0][0x380] ;  /* 0x0000e000ff165b82 */ /* 0x000e620000000a00 */
[----:B------:R-:W2:Y:S01]  /*06f0*/  @P2 LDG.E R19, desc[UR10][R18.64] ;  /* 0x0000000a12132981 */ /* 0x000ea2000c1e1900 */
[----:B------:R-:W-:-:S03]  /*0700*/  @P5 IMAD R29, R29, UR6, R8 ;  /* 0x000000061d1d5c24 */ /* 0x000fc6000f8e0208 */
[----:B------:R-:W5:Y:S01]  /*0710*/  @P4 LDG.E R20, desc[UR10][R14.64+0x14] ;  /* 0x0000140a0e144981 */ /* 0x000f62000c1e1900 */
[----:B---3--:R-:W-:-:S03]  /*0720*/  @P4 IMAD.WIDE R16, R27, 0x4, R16 ;  /* 0x000000041b104825 */ /* 0x008fc600078e0210 */
[----:B------:R-:W3:Y:S01]  /*0730*/  @P3 LDG.E R18, desc[UR10][R14.64+0x18] ;  /* 0x0000180a0e123981 */ /* 0x000ee2000c1e1900 */
[----:B------:R-:W-:-:S03]  /*0740*/  @P3 IMAD R27, R25, UR6, R8 ;  /* 0x00000006191b3c24 */ /* 0x000fc6000f8e0208 */
[----:B------:R-:W4:Y:S01]  /*0750*/  @P1 LDG.E R25, desc[UR10][R14.64+0xc] ;  /* 0x00000c0a0e191981 */ /* 0x000f22000c1e1900 */
[----:B0-----:R-:W-:-:S03]  /*0760*/  @P3 IMAD.WIDE R12, R27, 0x4, R12 ;  /* 0x000000041b0c3825 */ /* 0x001fc600078e020c */
[----:B------:R-:W5:Y:S04]  /*0770*/  @P4 LDG.E R17, desc[UR10][R16.64] ;  /* 0x0000000a10114981 */ /* 0x000f68000c1e1900 */
[----:B------:R-:W3:Y:S01]  /*0780*/  @P3 LDG.E R13, desc[UR10][R12.64] ;  /* 0x0000000a0c0d3981 */ /* 0x000ee2000c1e1900 */
[----:B-1----:R-:W-:-:S03]  /*0790*/  @P5 IMAD.WIDE R22, R29, 0x4, R22 ;  /* 0x000000041d165825 */ /* 0x002fc600078e0216 */
[----:B------:R-:W3:Y:S04]  /*07a0*/  @P5 LDG.E R27, desc[UR10][R14.64+0x1c] ;  /* 0x00001c0a0e1b5981 */ /* 0x000ee8000c1e1900 */
[----:B------:R-:W3:Y:S01]  /*07b0*/  @P5 LDG.E R23, desc[UR10][R22.64] ;  /* 0x0000000a16175981 */ /* 0x000ee2000c1e1900 */
[----:B------:R-:W-:Y:S02]  /*07c0*/  VIADD R24, R24, 0x8 ;  /* 0x0000000818187836 */ /* 0x000fe40000000000 */
[----:B----4-:R-:W-:-:S03]  /*07d0*/  @P1 FFMA R0, R21, R25, R0 ;  /* 0x0000001915001223 */ /* 0x010fc60000000000 */
[----:B------:R-:W-:Y:S01]  /*07e0*/  ISETP.NE.AND P1, PT, R24, UR4, PT ;  /* 0x0000000418007c0c */ /* 0x000fe2000bf25270 */
[----:B--2---:R-:W-:-:S04]  /*07f0*/  @P2 FFMA R0, R19, R26, R0 ;  /* 0x0000001a13002223 */ /* 0x004fc80000000000 */
[----:B-----5:R-:W-:-:S04]  /*0800*/  @P4 FFMA R0, R17, R20, R0 ;  /* 0x0000001411004223 */ /* 0x020fc80000000000 */
[----:B---3--:R-:W-:-:S04]  /*0810*/  @P3 FFMA R0, R13, R18, R0 ;  /* 0x000000120d003223 */ /* 0x008fc80000000000 */
[----:B------:R-:W-:Y:S01]  /*0820*/  @P5 FFMA R0, R23, R27, R0 ;  /* 0x0000001b17005223 */ /* 0x000fe20000000000 */
[----:B------:R-:W-:Y:S06]  /*0830*/  @P1 BRA `(.L_x_14) ;  /* 0xfffffff800ac1947 */ /* 0x000fec000383ffff */
[----:B------:R-:W-:-:S07]  /*0840*/  MOV R20, UR4 ;  /* 0x0000000400147c02 */ /* 0x000fce0008000f00 */
.L_x_13:
[----:B------:R-:W-:-:S09]  /*0850*/  UISETP.NE.AND UP1, UPT, UR5, URZ, UPT ;  /* 0x000000ff0500728c */ /* 0x000fd2000bf25270 */
[----:B------:R-:W-:Y:S05]  /*0860*/  BRA.U !UP1, `(.L_x_15) ;  /* 0x00000005096c7547 */ /* 0x000fea000b800000 */
[----:B------:R-:W-:Y:S01]  /*0870*/  UISETP.NE.AND UP1, UPT, UR8, URZ, UPT ;  /* 0x000000ff0800728c */ /* 0x000fe2000bf25270 */
[----:B------:R-:W-:Y:S10]  /*0880*/  BRA.U !UP0, `(.L_x_16) ;  /* 0x0000000108b07547 */ /* 0x000ff4000b800000 */
[----:B------:R-:W-:Y:S01]  /*0890*/  IADD3 R27, PT, PT, R7, R20, RZ ;  /* 0x00000014071b7210 */ /* 0x000fe20007ffe0ff */
[----:B------:R-:W0:Y:S01]  /*08a0*/  LDC.64 R18, c[0x0][0x388] ;  /* 0x0000e200ff127b82 */ /* 0x000e220000000a00 */
[----:B------:R-:W-:Y:S02]  /*08b0*/  IMAD R25, R9, UR7, R20 ;  /* 0x0000000709197c24 */ /* 0x000fe4000f8e0214 */
[C---:B------:R-:W-:Y:S01]  /*08c0*/  ISETP.GE.AND P1, PT, R27.reuse, UR6, PT ;  /* 0x000000061b007c0c */ /* 0x040fe2000bf26270 */
[C---:B------:R-:W-:Y:S01]  /*08d0*/  VIADD R29, R27.reuse, 0x1 ;  /* 0x000000011b1d7836 */ /* 0x040fe20000000000 */
[C---:B------:R-:W-:Y:S02]  /*08e0*/  IADD3 R23, PT, PT, R27.reuse, 0x2, RZ ;  /* 0x000000021b177810 */ /* 0x040fe40007ffe0ff */
[----:B------:R-:W-:Y:S02]  /*08f0*/  ISETP.GT.AND P1, PT, R27, -0x1, !P1 ;  /* 0xffffffff1b00780c */ /* 0x000fe40004f24270 */
[----:B------:R-:W-:-:S02]  /*0900*/  ISETP.GE.AND P2, PT, R29, UR6, PT ;  /* 0x000000061d007c0c */ /* 0x000fc4000bf46270 */
[----:B------:R-:W-:Y:S02]  /*0910*/  ISETP.GE.AND P3, PT, R23, UR6, PT ;  /* 0x0000000617007c0c */ /* 0x000fe4000bf66270 */
[----:B------:R-:W-:Y:S02]  /*0920*/  IADD3 R21, PT, PT, R27, 0x3, RZ ;  /* 0x000000031b157810 */ /* 0x000fe40007ffe0ff */
[----:B------:R-:W-:Y:S02]  /*0930*/  ISETP.GT.AND P2, PT, R29, -0x1, !P2 ;  /* 0xffffffff1d00780c */ /* 0x000fe40005744270 */
[----:B------:R-:W-:Y:S02]  /*0940*/  PLOP3.LUT P1, PT, P0, P1, PT, 0x80, 0x8 ;  /* 0x000000000008781c */ /* 0x000fe40000723070 */
[----:B------:R-:W-:Y:S02]  /*0950*/  ISETP.GT.AND P3, PT, R23, -0x1, !P3 ;  /* 0xffffffff1700780c */ /* 0x000fe40005f64270 */
[----:B------:R-:W-:-:S02]  /*0960*/  PLOP3.LUT P2, PT, P0, P2, PT, 0x80, 0x8 ;  /* 0x000000000008781c */ /* 0x000fc40000745070 */
[----:B------:R-:W-:Y:S01]  /*0970*/  ISETP.GE.AND P4, PT, R21, UR6, PT ;  /* 0x0000000615007c0c */ /* 0x000fe2000bf86270 */
[----:B0-----:R-:W-:Y:S01]  /*0980*/  IMAD.WIDE R18, R25, 0x4, R18 ;  /* 0x0000000419127825 */ /* 0x001fe200078e0212 */
[----:B------:R-:W-:Y:S02]  /*0990*/  PLOP3.LUT P3, PT, P0, P3, PT, 0x80, 0x8 ;  /* 0x000000000008781c */ /* 0x000fe40000767070 */
[----:B------:R-:W-:-:S03]  /*09a0*/  ISETP.GT.AND P4, PT, R21, -0x1, !P4 ;  /* 0xffffffff1500780c */ /* 0x000fc60006784270 */
[----:B------:R-:W0:Y:S01]  /*09b0*/  @P1 LDC.64 R16, c[0x0][0x380] ;  /* 0x0000e000ff101b82 */ /* 0x000e220000000a00 */
[----:B------:R-:W-:Y:S01]  /*09c0*/  PLOP3.LUT P4, PT, P0, P4, PT, 0x80, 0x8 ;  /* 0x000000000008781c */ /* 0x000fe20000789070 */
[--C-:B------:R-:W-:Y:S02]  /*09d0*/  @P1 IMAD R27, R27, UR6, R8.reuse ;  /* 0x000000061b1b1c24 */ /* 0x100fe4000f8e0208 */
[----:B------:R-:W-:-:S04]  /*09e0*/  @P2 IMAD R29, R29, UR6, R8 ;  /* 0x000000061d1d2c24 */ /* 0x000fc8000f8e0208 */
[----:B------:R-:W1:Y:S01]  /*09f0*/  @P2 LDC.64 R10, c[0x0][0x380] ;  /* 0x0000e000ff0a2b82 */ /* 0x000e620000000a00 */
[----:B------:R-:W-:Y:S01]  /*0a00*/  @P3 IMAD R25, R23, UR6, R8 ;  /* 0x0000000617193c24 */ /* 0x000fe2000f8e0208 */
[----:B------:R-:W2:Y:S04]  /*0a10*/  @P3 LDG.E R22, desc[UR10][R18.64+0x8] ;  /* 0x0000080a12163981 */ /* 0x000ea8000c1e1900 */
[----:B------:R-:W3:Y:S02]  /*0a20*/  @P1 LDG.E R23, desc[UR10][R18.64] ;  /* 0x0000000a12171981 */ /* 0x000ee4000c1e1900 */
[----:B------:R-:W4:Y:S02]  /*0a30*/  @P3 LDC.64 R12, c[0x0][0x380] ;  /* 0x0000e000ff0c3b82 */ /* 0x000f240000000a00 */
[----:B------:R-:W5:Y:S06]  /*0a40*/  @P4 LDG.E R24, desc[UR10][R18.64+0xc] ;  /* 0x00000c0a12184981 */ /* 0x000f6c000c1e1900 */
[----:B------:R-:W4:Y:S01]  /*0a50*/  @P4 LDC.64 R14, c[0x0][0x380] ;  /* 0x0000e000ff0e4b82 */ /* 0x000f220000000a00 */
[----:B0-----:R-:W-:-:S06]  /*0a60*/  @P1 IMAD.WIDE R16, R27, 0x4, R16 ;  /* 0x000000041b101825 */ /* 0x001fcc00078e0210 */
[----:B------:R-:W3:Y:S01]  /*0a70*/  @P1 LDG.E R17, desc[UR10][R16.64] ;  /* 0x0000000a10111981 */ /* 0x000ee2000c1e1900 */
[----:B-1----:R-:W-:-:S06]  /*0a80*/  @P2 IMAD.WIDE R10, R29, 0x4, R10 ;  /* 0x000000041d0a2825 */ /* 0x002fcc00078e020a */
[----:B------:R-:W2:Y:S01]  /*0a90*/  @P2 LDG.E R11, desc[UR10][R10.64] ;  /* 0x0000000a0a0b2981 */ /* 0x000ea2000c1e1900 */
[----:B----4-:R-:W-:-:S04]  /*0aa0*/  @P3 IMAD.WIDE R12, R25, 0x4, R12 ;  /* 0x00000004190c3825 */ /* 0x010fc800078e020c */
[----:B------:R-:W-:Y:S02]  /*0ab0*/  @P4 IMAD R25, R21, UR6, R8 ;  /* 0x0000000615194c24 */ /* 0x000fe4000f8e0208 */
[----:B------:R-:W2:Y:S02]  /*0ac0*/  @P2 LDG.E R21, desc[UR10][R18.64+0x4] ;  /* 0x0000040a12152981 */ /* 0x000ea4000c1e1900 */
[----:B------:R-:W-:Y:S02]  /*0ad0*/  @P4 IMAD.WIDE R14, R25, 0x4, R14 ;  /* 0x00000004190e4825 */ /* 0x000fe400078e020e */
[----:B------:R-:W4:Y:S04]  /*0ae0*/  @P3 LDG.E R13, desc[UR10][R12.64] ;  /* 0x0000000a0c0d3981 */ /* 0x000f28000c1e1900 */
[----:B------:R-:W5:Y:S01]  /*0af0*/  @P4 LDG.E R15, desc[UR10][R14.64] ;  /* 0x0000000a0e0f4981 */ /* 0x000f62000c1e1900 */
[----:B------:R-:W-:Y:S01]  /*0b00*/  IADD3 R20, PT, PT, R20, 0x4, RZ ;  /* 0x0000000414147810 */ /* 0x000fe20007ffe0ff */
[----:B---3--:R-:W-:-:S04]  /*0b10*/  @P1 FFMA R0, R17, R23, R0 ;  /* 0x0000001711001223 */ /* 0x008fc80000000000 */
[----:B--2---:R-:W-:-:S04]  /*0b20*/  @P2 FFMA R0, R11, R21, R0 ;  /* 0x000000150b002223 */ /* 0x004fc80000000000 */
[----:B----4-:R-:W-:-:S04]  /*0b30*/  @P3 FFMA R0, R13, R22, R0 ;  /* 0x000000160d003223 */ /* 0x010fc80000000000 */
[----:B-----5:R-:W-:-:S07]  /*0b40*/  @P4 FFMA R0, R15, R24, R0 ;  /* 0x000000180f004223 */ /* 0x020fce0000000000 */
.L_x_16:
[----:B------:R-:W-:Y:S05]  /*0b50*/  BRA.U !UP1, `(.L_x_15) ;  /* 0x0000000109b07547 */ /* 0x000fea000b800000 */
[----:B------:R-:W-:Y:S02]  /*0b60*/  UISETP.NE.AND UP1, UPT, UR8, 0x1, UPT ;  /* 0x000000010800788c */ /* 0x000fe4000bf25270 */
[----:B------:R-:W-:-:S07]  /*0b70*/  ULOP3.LUT UP2, URZ, UR7, 0x1, URZ, 0xc0, !UPT ;  /* 0x0000000107ff7892 */ /* 0x000fce000f84c0ff */
[----:B------:R-:W-:Y:S05]  /*0b80*/  BRA.U !UP1, `(.L_x_17) ;  /* 0x0000000109607547 */ /* 0x000fea000b800000 */
[--C-:B------:R-:W-:Y:S01]  /*0b90*/  IMAD.IADD R17, R7, 0x1, R20.reuse ;  /* 0x0000000107117824 */ /* 0x100fe200078e0214 */
[----:B------:R-:W0:Y:S01]  /*0ba0*/  LDC.64 R10, c[0x0][0x388] ;  /* 0x0000e200ff0a7b82 */ /* 0x000e220000000a00 */
[----:B------:R-:W-:-:S03]  /*0bb0*/  IMAD R21, R9, UR7, R20 ;  /* 0x0000000709157c24 */ /* 0x000fc6000f8e0214 */
[C---:B------:R-:W-:Y:S02]  /*0bc0*/  ISETP.GE.AND P1, PT, R17.reuse, UR6, PT ;  /* 0x0000000611007c0c */ /* 0x040fe4000bf26270 */
[C---:B------:R-:W-:Y:S02]  /*0bd0*/  IADD3 R19, PT, PT, R17.reuse, 0x1, RZ ;  /* 0x0000000111137810 */ /* 0x040fe40007ffe0ff */
[----:B------:R-:W-:Y:S02]  /*0be0*/  ISETP.GT.AND P1, PT, R17, -0x1, !P1 ;  /* 0xffffffff1100780c */ /* 0x000fe40004f24270 */
[C---:B------:R-:W-:Y:S02]  /*0bf0*/  ISETP.GE.AND P2, PT, R19.reuse, UR6, PT ;  /* 0x0000000613007c0c */ /* 0x040fe4000bf46270 */
[----:B------:R-:W-:Y:S02]  /*0c00*/  PLOP3.LUT P1, PT, P0, P1, PT, 0x80, 0x8 ;  /* 0x000000000008781c */ /* 0x000fe40000723070 */
[----:B------:R-:W-:-:S04]  /*0c10*/  ISETP.GT.AND P2, PT, R19, -0x1, !P2 ;  /* 0xffffffff1300780c */ /* 0x000fc80005744270 */
[----:B------:R-:W-:Y:S01]  /*0c20*/  PLOP3.LUT P2, PT, P0, P2, PT, 0x80, 0x8 ;  /* 0x000000000008781c */ /* 0x000fe20000745070 */
[----:B0-----:R-:W-:-:S06]  /*0c30*/  IMAD.WIDE R10, R21, 0x4, R10 ;  /* 0x00000004150a7825 */ /* 0x001fcc00078e020a */
[----:B------:R-:W0:Y:S01]  /*0c40*/  @P1 LDC.64 R14, c[0x0][0x380] ;  /* 0x0000e000ff0e1b82 */ /* 0x000e220000000a00 */
[----:B------:R-:W-:Y:S01]  /*0c50*/  @P1 IMAD R17, R17, UR6, R8 ;  /* 0x0000000611111c24 */ /* 0x000fe2000f8e0208 */
[----:B------:R-:W2:Y:S06]  /*0c60*/  @P1 LDG.E R16, desc[UR10][R10.64] ;  /* 0x0000000a0a101981 */ /* 0x000eac000c1e1900 */
[----:B------:R-:W1:Y:S01]  /*0c70*/  @P2 LDC.64 R12, c[0x0][0x380] ;  /* 0x0000e000ff0c2b82 */ /* 0x000e620000000a00 */
[----:B0-----:R-:W-:-:S04]  /*0c80*/  @P1 IMAD.WIDE R14, R17, 0x4, R14 ;  /* 0x00000004110e1825 */ /* 0x001fc800078e020e */
[----:B------:R-:W-:Y:S02]  /*0c90*/  @P2 IMAD R17, R19, UR6, R8 ;  /* 0x0000000613112c24 */ /* 0x000fe4000f8e0208 */
[----:B------:R-:W2:Y:S02]  /*0ca0*/  @P1 LDG.E R15, desc[UR10][R14.64] ;  /* 0x0000000a0e0f1981 */ /* 0x000ea4000c1e1900 */
[----:B-1----:R-:W-:Y:S02]  /*0cb0*/  @P2 IMAD.WIDE R12, R17, 0x4, R12 ;  /* 0x00000004110c2825 */ /* 0x002fe400078e020c */
[----:B------:R-:W3:Y:S04]  /*0cc0*/  @P2 LDG.E R17, desc[UR10][R10.64+0x4] ;  /* 0x0000040a0a112981 */ /* 0x000ee8000c1e1900 */
[----:B------:R-:W3:Y:S01]  /*0cd0*/  @P2 LDG.E R13, desc[UR10][R12.64] ;  /* 0x0000000a0c0d2981 */ /* 0x000ee2000c1e1900 */
[----:B------:R-:W-:Y:S01]  /*0ce0*/  IADD3 R20, PT, PT, R20, 0x2, RZ ;  /* 0x0000000214147810 */ /* 0x000fe20007ffe0ff */
[----:B--2---:R-:W-:-:S04]  /*0cf0*/  @P1 FFMA R0, R15, R16, R0 ;  /* 0x000000100f001223 */ /* 0x004fc80000000000 */
[----:B---3--:R-:W-:-:S07]  /*0d00*/  @P2 FFMA R0, R13, R17, R0 ;  /* 0x000000110d002223 */ /* 0x008fce0000000000 */
.L_x_17:
[----:B------:R-:W-:Y:S05]  /*0d10*/  BRA.U !UP2, `(.L_x_15) ;  /* 0x000000010a407547 */ /* 0x000fea000b800000 */
[----:B------:R-:W-:Y:S01]  /*0d20*/  IADD3 R15, PT, PT, R7, R20, RZ ;  /* 0x00000014070f7210 */ /* 0x000fe20007ffe0ff */
[----:B------:R-:W-:Y:S03]  /*0d30*/  BSSY.RECONVERGENT B0, `(.L_x_15) ;  /* 0x000000e000007945 */ /* 0x000fe60003800200 */
[----:B------:R-:W-:-:S04]  /*0d40*/  ISETP.GE.AND P1, PT, R15, UR6, PT ;  /* 0x000000060f007c0c */ /* 0x000fc8000bf26270 */
[----:B------:R-:W-:-:S04]  /*0d50*/  ISETP.GT.AND P1, PT, R15, -0x1, !P1 ;  /* 0xffffffff0f00780c */ /* 0x000fc80004f24270 */
[----:B------:R-:W-:-:S13]  /*0d60*/  PLOP3.LUT P1, PT, P0, P1, PT, 0x80, 0x8 ;  /* 0x000000000008781c */ /* 0x000fda0000723070 */
[----:B------:R-:W-:Y:S05]  /*0d70*/  @!P1 BRA `(.L_x_18) ;  /* 0x0000000000249947 */ /* 0x000fea0003800000 */
[----:B------:R-:W0:Y:S01]  /*0d80*/  LDC.64 R12, c[0x0][0x380] ;  /* 0x0000e000ff0c7b82 */ /* 0x000e220000000a00 */
[----:B------:R-:W-:Y:S02]  /*0d90*/  IMAD R15, R15, UR6, R8 ;  /* 0x000000060f0f7c24 */ /* 0x000fe4000f8e0208 */
[----:B------:R-:W-:-:S05]  /*0da0*/  IMAD R9, R9, UR7, R20 ;  /* 0x0000000709097c24 */ /* 0x000fca000f8e0214 */
[----:B------:R-:W1:Y:S01]  /*0db0*/  LDC.64 R10, c[0x0][0x388] ;  /* 0x0000e200ff0a7b82 */ /* 0x000e620000000a00 */
[----:B0-----:R-:W-:-:S06]  /*0dc0*/  IMAD.WIDE R12, R15, 0x4, R12 ;  /* 0x000000040f0c7825 */ /* 0x001fcc00078e020c */
[----:B------:R-:W2:Y:S01]  /*0dd0*/  LDG.E R13, desc[UR10][R12.64] ;  /* 0x0000000a0c0d7981 */ /* 0x000ea2000c1e1900 */
[----:B-1----:R-:W-:-:S06]  /*0de0*/  IMAD.WIDE R10, R9, 0x4, R10 ;  /* 0x00000004090a7825 */ /* 0x002fcc00078e020a */
[----:B------:R-:W2:Y:S02]  /*0df0*/  LDG.E R10, desc[UR10][R10.64] ;  /* 0x0000000a0a0a7981 */ /* 0x000ea4000c1e1900 */
[----:B--2---:R-:W-:-:S07]  /*0e00*/  FFMA R0, R13, R10, R0 ;  /* 0x0000000a0d007223 */ /* 0x004fce0000000000 */
.L_x_18:
[----:B------:R-:W-:Y:S05]  /*0e10*/  BSYNC.RECONVERGENT B0 ;  /* 0x0000000000007941 */ /* 0x000fea0003800200 */
.L_x_15:
[----:B------:R-:W-:Y:S05]  /*0e20*/  @P6 BRA `(.L_x_19) ;  /* 0xfffffff000fc6947 */ /* 0x000fea000383ffff */
.L_x_12:
[----:B------:R-:W0:Y:S01]  /*0e30*/  LDC R5, c[0x0][0x3a0] ;  /* 0x0000e800ff057b82 */ /* 0x000e220000000800 */
[----:B------:R-:W-:-:S07]  /*0e40*/  UIMAD UR9, UR7, UR7, URZ ;  /* 0x00000007070972a4 */ /* 0x000fce000f8e02ff */
[----:B------:R-:W1:Y:S08]  /*0e50*/  LDC.64 R6, c[0x0][0x388] ;  /* 0x0000e200ff067b82 */ /* 0x000e700000000a00 */
[----:B------:R-:W2:Y:S01]  /*0e60*/  LDC.64 R8, c[0x0][0x390] ;  /* 0x0000e400ff087b82 */ /* 0x000ea20000000a00 */
[----:B0-----:R-:W-:-:S04]  /*0e70*/  IMAD R5, R5, UR9, R4 ;  /* 0x0000000905057c24 */ /* 0x001fc8000f8e0204 */
[----:B-1----:R-:W-:-:S06]  /*0e80*/  IMAD.WIDE R6, R5, 0x4, R6 ;  /* 0x0000000405067825 */ /* 0x002fcc00078e0206 */
[----:B------:R-:W3:Y:S01]  /*0e90*/  LDG.E R7, desc[UR10][R6.64] ;  /* 0x0000000a06077981 */ /* 0x000ee2000c1e1900 */
[----:B------:R-:W-:-:S04]  /*0ea0*/  IMAD R3, R4, UR6, R3 ;  /* 0x0000000604037c24 */ /* 0x000fc8000f8e0203 */
[----:B------:R-:W-:-:S04]  /*0eb0*/  IMAD R3, R3, UR6, R2 ;  /* 0x0000000603037c24 */ /* 0x000fc8000f8e0202 */
[----:B--2---:R-:W-:-:S04]  /*0ec0*/  IMAD.WIDE R2, R3, 0x4, R8 ;  /* 0x0000000403027825 */ /* 0x004fc800078e0208 */
[----:B---3--:R-:W-:-:S05]  /*0ed0*/  FADD R5, R7, R0 ;  /* 0x0000000007057221 */ /* 0x008fca0000000000 */
[----:B------:R-:W-:Y:S01]  /*0ee0*/  STG.E desc[UR10][R2.64], R5 ;  /* 0x0000000502007986 */ /* 0x000fe2000c10190a */
[----:B------:R-:W-:Y:S05]  /*0ef0*/  EXIT ;  /* 0x000000000000794d */ /* 0x000fea0003800000 */
.L_x_20:
        /* <DEDUP_REMOVED lines=16> */
.L_x_31:


//--------------------- .text._Z4convPKfS0_Pfiii  --------------------------
	.section	.text._Z4convPKfS0_Pfiii,"ax",@progbits
	.align	128
        .global         _Z4convPKfS0_Pfiii
        .type           _Z4convPKfS0_Pfiii,@function
        .size           _Z4convPKfS0_Pfiii,(.L_x_32 - _Z4convPKfS0_Pfiii)
        .other          _Z4convPKfS0_Pfiii,@"STO_CUDA_ENTRY STV_DEFAULT"
_Z4convPKfS0_Pfiii:
.text._Z4convPKfS0_Pfiii:
[----:B------:R-:W-:Y:S01]  /*0000*/  LDC R1, c[0x0][0x37c] ;  /* 0x0000df00ff017b82 */ /* 0x000fe20000000800 */
[----:B------:R-:W0:Y:S07]  /*0010*/  S2R R3, SR_TID.X ;  /* 0x0000000000037919 */ /* 0x000e2e0000002100 */
[----:B------:R-:W0:Y:S01]  /*0020*/  S2UR UR4, SR_CTAID.X ;  /* 0x00000000000479c3 */ /* 0x000e220000002500 */
[----:B------:R-:W1:Y:S01]  /*0030*/  LDCU.64 UR8, c[0x0][0x398] ;  /* 0x00007300ff0877ac */ /* 0x000e620008000a00 */
[----:B------:R-:W2:Y:S01]  /*0040*/  S2R R5, SR_TID.Y ;  /* 0x0000000000057919 */ /* 0x000ea20000002200 */
[----:B------:R-:W3:Y:S01]  /*0050*/  LDCU UR7, c[0x0][0x3a0] ;  /* 0x00007400ff0777ac */ /* 0x000ee20008000800 */
[----:B------:R-:W4:Y:S04]  /*0060*/  S2R R9, SR_TID.Z ;  /* 0x0000000000097919 */ /* 0x000f280000002300 */
[----:B------:R-:W0:Y:S08]  /*0070*/  LDC R0, c[0x0][0x360] ;  /* 0x0000d800ff007b82 */ /* 0x000e300000000800 */
[----:B------:R-:W2:Y:S08]  /*0080*/  S2UR UR5, SR_CTAID.Y ;  /* 0x00000000000579c3 */ /* 0x000eb00000002600 */
[----:B------:R-:W2:Y:S08]  /*0090*/  LDC R2, c[0x0][0x364] ;  /* 0x0000d900ff027b82 */ /* 0x000eb00000000800 */
[----:B------:R-:W4:Y:S01]  /*00a0*/  S2UR UR6, SR_CTAID.Z ;  /* 0x00000000000679c3 */ /* 0x000f220000002700 */
[----:B0-----:R-:W-:-:S07]  /*00b0*/  IMAD R0, R0, UR4, R3 ;  /* 0x0000000400007c24 */ /* 0x001fce000f8e0203 */
[----:B------:R-:W4:Y:S01]  /*00c0*/  LDC R6, c[0x0][0x368] ;  /* 0x0000da00ff067b82 */ /* 0x000f220000000800 */
[----:B--2---:R-:W-:Y:S01]  /*00d0*/  IMAD R3, R2, UR5, R5 ;  /* 0x0000000502037c24 */ /* 0x004fe2000f8e0205 */
[----:B-1----:R-:W-:-:S04]  /*00e0*/  MOV R2, UR9 ;  /* 0x0000000900027c02 */ /* 0x002fc80008000f00 */
[----:B------:R-:W-:Y:S02]  /*00f0*/  IADD3 R4, PT, PT, -R2, UR8, RZ ;  /* 0x0000000802047c10 */ /* 0x000fe4000fffe1ff */
[----:B------:R-:W-:-:S04]  /*0100*/  VIMNMX R7, PT, PT, R0, R3, !PT ;  /* 0x0000000300077248 */ /* 0x000fc80007fe0100 */
[----:B------:R-:W-:Y:S01]  /*0110*/  ISETP.GT.AND P0, PT, R7, R4, PT ;  /* 0x000000040700720c */ /* 0x000fe20003f04270 */
[----:B----4-:R-:W-:-:S05]  /*0120*/  IMAD R5, R6, UR6, R9 ;  /* 0x0000000606057c24 */ /* 0x010fca000f8e0209 */
[----:B---3--:R-:W-:-:S13]  /*0130*/  ISETP.GE.OR P0, PT, R5, UR7, P0 ;  /* 0x0000000705007c0c */ /* 0x008fda0008706670 */
[----:B------:R-:W-:Y:S05]  /*0140*/  @P0 EXIT ;  /* 0x000000000000094d */ /* 0x000fea0003800000 */
[----:B------:R-:W-:Y:S01]  /*0150*/  ISETP.GE.AND P0, PT, R2, 0x1, PT ;  /* 0x000000010200780c */ /* 0x000fe20003f06270 */
[----:B------:R-:W0:Y:S01]  /*0160*/  LDCU.64 UR6, c[0x0][0x358] ;  /* 0x00006b00ff0677ac */ /* 0x000e220008000a00 */
[----:B------:R-:W-:-:S11]  /*0170*/  HFMA2 R16, -RZ, RZ, 0, 0 ;  /* 0x00000000ff107431 */ /* 0x000fd600000001ff */
[----:B------:R-:W-:Y:S05]  /*0180*/  @!P0 BRA `(.L_x_21) ;  /* 0x0000000400f08947 */ /* 0x000fea0003800000 */
[C---:B------:R-:W-:Y:S01]  /*0190*/  LOP3.LUT R7, R2.reuse, 0x7ffffff8, RZ, 0xc0, !PT ;  /* 0x7ffffff802077812 */ /* 0x040fe200078ec0ff */
[----:B------:R-:W-:Y:S01]  /*01a0*/  IMAD R9, R3, UR8, R0 ;  /* 0x0000000803097c24 */ /* 0x000fe2000f8e0200 */
[----:B------:R-:W-:Y:S01]  /*01b0*/  LOP3.LUT R8, R2, 0x7, RZ, 0xc0, !PT ;  /* 0x0000000702087812 */ /* 0x000fe200078ec0ff */
[----:B------:R-:W-:Y:S01]  /*01c0*/  UMOV UR4, URZ ;  /* 0x000000ff00047c82 */ /* 0x000fe20008000000 */
[----:B------:R-:W-:Y:S02]  /*01d0*/  MOV R16, RZ ;  /* 0x000000ff00107202 */ /* 0x000fe40000000f00 */
[----:B------:R-:W-:-:S07]  /*01e0*/  IADD3 R10, PT, PT, -R7, RZ, RZ ;  /* 0x000000ff070a7210 */ /* 0x000fce0007ffe1ff */
.L_x_26:
[----:B------:R-:W1:Y:S01]  /*01f0*/  LDC R2, c[0x0][0x39c] ;  /* 0x0000e700ff027b82 */ /* 0x000e620000000800 */
[----:B------:R-:W-:Y:S02]  /*0200*/  MOV R6, RZ ;  /* 0x000000ff00067202 */ /* 0x000fe40000000f00 */
[----:B-1----:R-:W-:Y:S01]  /*0210*/  ISETP.GE.U32.AND P0, PT, R2, 0x8, PT ;  /* 0x000000080200780c */ /* 0x002fe20003f06070 */
[----:B------:R-:W-:-:S04]  /*0220*/  IMAD R11, R5, R2, UR4 ;  /* 0x00000004050b7e24 */ /* 0x000fc8000f8e0202 */
[----:B------:R-:W-:-:S08]  /*0230*/  IMAD R11, R11, R2, RZ ;  /* 0x000000020b0b7224 */ /* 0x000fd000078e02ff */
[----:B------:R-:W-:Y:S05]  /*0240*/  @!P0 BRA `(.L_x_22) ;  /* 0x0000000000b48947 */ /* 0x000fea0003800000 */
[----:B------:R-:W-:Y:S02]  /*0250*/  IADD3 R18, PT, PT, R9, UR4, RZ ;  /* 0x0000000409127c10 */ /* 0x000fe4000fffe0ff */
[----:B------:R-:W-:Y:S02]  /*0260*/  MOV R6, R11 ;  /* 0x0000000b00067202 */ /* 0x000fe40000000f00 */
[----:B------:R-:W-:-:S07]  /*0270*/  MOV R19, R10 ;  /* 0x0000000a00137202 */ /* 0x000fce0000000f00 */
.L_x_23:
[----:B------:R-:W1:Y:S08]  /*0280*/  LDC.64 R20, c[0x0][0x380] ;  /* 0x0000e000ff147b82 */ /* 0x000e700000000a00 */
[----:B------:R-:W2:Y:S08]  /*0290*/  LDC.64 R12, c[0x0][0x388] ;  /* 0x0000e200ff0c7b82 */ /* 0x000eb00000000a00 */
[----:B------:R-:W3:Y:S01]  /*02a0*/  LDC R27, c[0x0][0x398] ;  /* 0x0000e600ff1b7b82 */ /* 0x000ee20000000800 */
[----:B-1----:R-:W-:-:S05]  /*02b0*/  IMAD.WIDE R20, R18, 0x4, R20 ;  /* 0x0000000412147825 */ /* 0x002fca00078e0214 */
[----:B0-----:R3:W4:Y:S01]  /*02c0*/  LDG.E R17, desc[UR6][R20.64] ;  /* 0x0000000614117981 */ /* 0x001722000c1e1900 */
[----:B--2---:R-:W-:-:S05]  /*02d0*/  IMAD.WIDE R12, R6, 0x4, R12 ;  /* 0x00000004060c7825 */ /* 0x004fca00078e020c */
[----:B------:R-:W4:Y:S01]  /*02e0*/  LDG.E R28, desc[UR6][R12.64] ;  /* 0x000000060c1c7981 */ /* 0x000f22000c1e1900 */
[----:B---3--:R-:W-:-:S03]  /*02f0*/  IMAD.WIDE R20, R27, 0x4, R20 ;  /* 0x000000041b147825 */ /* 0x008fc600078e0214 */
[----:B------:R-:W2:Y:S04]  /*0300*/  LDG.E R24, desc[UR6][R12.64+0x4] ;  /* 0x000004060c187981 */ /* 0x000ea8000c1e1900 */
[----:B------:R-:W2:Y:S01]  /*0310*/  LDG.E R25, desc[UR6][R20.64] ;  /* 0x0000000614197981 */ /* 0x000ea2000c1e1900 */
[----:B------:R-:W-:-:S03]  /*0320*/  IMAD.WIDE R22, R27, 0x4, R20 ;  /* 0x000000041b167825 */ /* 0x000fc600078e0214 */
[----:B------:R-:W3:Y:S04]  /*0330*/  LDG.E R26, desc[UR6][R12.64+0x8] ;  /* 0x000008060c1a7981 */ /* 0x000ee8000c1e1900 */
[----:B------:R4:W3:Y:S01]  /*0340*/  LDG.E R29, desc[UR6][R22.64] ;  /* 0x00000006161d7981 */ /* 0x0008e2000c1e1900 */
[----:B------:R-:W-:-:S04]  /*0350*/  IMAD.WIDE R14, R27, 0x4, R22 ;  /* 0x000000041b0e7825 */ /* 0x000fc800078e0216 */
[----:B----4-:R-:W-:Y:S01]  /*0360*/  FFMA R22, R17, R28, R16 ;  /* 0x0000001c11167223 */ /* 0x010fe20000000010 */
[----:B------:R-:W-:Y:S01]  /*0370*/  IMAD.WIDE R16, R27, 0x4, R14 ;  /* 0x000000041b107825 */ /* 0x000fe200078e020e */
[----:B------:R2:W4:Y:S03]  /*0380*/  LDG.E R28, desc[UR6][R14.64] ;  /* 0x000000060e1c7981 */ /* 0x000526000c1e1900 */
[----:B--2---:R-:W-:Y:S01]  /*0390*/  FFMA R14, R25, R24, R22 ;  /* 0x00000018190e7223 */ /* 0x004fe20000000016 */
[----:B------:R-:W-:Y:S01]  /*03a0*/  IMAD.WIDE R24, R27, 0x4, R16 ;  /* 0x000000041b187825 */ /* 0x000fe200078e0210 */
[----:B------:R4:W2:Y:S03]  /*03b0*/  LDG.E R22, desc[UR6][R16.64] ;  /* 0x0000000610167981 */ /* 0x0008a6000c1e1900 */
[----:B---3--:R-:W-:-:S02]  /*03c0*/  FFMA R29, R29, R26, R14 ;  /* 0x0000001a1d1d7223 */ /* 0x008fc4000000000e */
[----:B------:R-:W2:Y:S01]  /*03d0*/  LDG.E R26, desc[UR6][R12.64+0x10] ;  /* 0x000010060c1a7981 */ /* 0x000ea2000c1e1900 */
[----:B------:R-:W-:-:S03]  /*03e0*/  IMAD.WIDE R20, R27, 0x4, R24 ;  /* 0x000000041b147825 */ /* 0x000fc600078e0218 */
[----:B------:R-:W3:Y:S04]  /*03f0*/  LDG.E R23, desc[UR6][R24.64] ;  /* 0x0000000618177981 */ /* 0x000ee8000c1e1900 */
[----:B------:R-:W4:Y:S01]  /*0400*/  LDG.E R17, desc[UR6][R12.64+0xc] ;  /* 0x00000c060c117981 */ /* 0x000f22000c1e1900 */
[----:B------:R-:W-:-:S03]  /*0410*/  IMAD.WIDE R14, R27, 0x4, R20 ;  /* 0x000000041b0e7825 */ /* 0x000fc600078e0214 */
[----:B------:R-:W5:Y:S04]  /*0420*/  LDG.E R16, desc[UR6][R12.64+0x18] ;  /* 0x000018060c107981 */ /* 0x000f68000c1e1900 */
[----:B------:R-:W3:Y:S04]  /*0430*/  LDG.E R24, desc[UR6][R12.64+0x14] ;  /* 0x000014060c187981 */ /* 0x000ee8000c1e1900 */
[----:B------:R-:W5:Y:S04]  /*0440*/  LDG.E R25, desc[UR6][R12.64+0x1c] ;  /* 0x00001c060c197981 */ /* 0x000f68000c1e1900 */
[----:B------:R-:W5:Y:S04]  /*0450*/  LDG.E R15, desc[UR6][R14.64] ;  /* 0x000000060e0f7981 */ /* 0x000f68000c1e1900 */
[----:B------:R-:W5:Y:S01]  /*0460*/  LDG.E R13, desc[UR6][R20.64] ;  /* 0x00000006140d7981 */ /* 0x000f62000c1e1900 */
[----:B------:R-:W-:-:S04]  /*0470*/  IADD3 R19, PT, PT, R19, 0x8, RZ ;  /* 0x0000000813137810 */ /* 0x000fc80007ffe0ff */
[----:B------:R-:W-:Y:S02]  /*0480*/  ISETP.NE.AND P0, PT, R19, RZ, PT ;  /* 0x000000ff1300720c */ /* 0x000fe40003f05270 */
[----:B------:R-:W-:Y:S02]  /*0490*/  LEA R18, R27, R18, 0x3 ;  /* 0x000000121b127211 */ /* 0x000fe400078e18ff */
[----:B------:R-:W-:Y:S01]  /*04a0*/  IADD3 R6, PT, PT, R6, 0x8, RZ ;  /* 0x0000000806067810 */ /* 0x000fe20007ffe0ff */
[----:B----4-:R-:W-:-:S04]  /*04b0*/  FFMA R17, R28, R17, R29 ;  /* 0x000000111c117223 */ /* 0x010fc8000000001d */
[----:B--2---:R-:W-:-:S04]  /*04c0*/  FFMA R22, R22, R26, R17 ;  /* 0x0000001a16167223 */ /* 0x004fc80000000011 */
[----:B---3--:R-:W-:-:S04]  /*04d0*/  FFMA R22, R23, R24, R22 ;  /* 0x0000001817167223 */ /* 0x008fc80000000016 */
[----:B-----5:R-:W-:-:S04]  /*04e0*/  FFMA R16, R13, R16, R22 ;  /* 0x000000100d107223 */ /* 0x020fc80000000016 */
[----:B------:R-:W-:Y:S01]  /*04f0*/  FFMA R16, R15, R25, R16 ;  /* 0x000000190f107223 */ /* 0x000fe20000000010 */
[----:B------:R-:W-:Y:S06]  /*0500*/  @P0 BRA `(.L_x_23) ;  /* 0xfffffffc005c0947 */ /* 0x000fec000383ffff */
[----:B------:R-:W-:-:S07]  /*0510*/  MOV R6, R7 ;  /* 0x0000000700067202 */ /* 0x000fce0000000f00 */
.L_x_22:
[----:B------:R-:W-:-:S13]  /*0520*/  ISETP.NE.AND P0, PT, R8, RZ, PT ;  /* 0x000000ff0800720c */ /* 0x000fda0003f05270 */
[----:B------:R-:W-:Y:S05]  /*0530*/  @!P0 BRA `(.L_x_24) ;  /* 0x0000000000f88947 */ /* 0x000fea0003800000 */
[----:B------:R-:W-:Y:S02]  /*0540*/  IADD3 R12, PT, PT, R8, -0x1, RZ ;  /* 0xffffffff080c7810 */ /* 0x000fe40007ffe0ff */
[----:B------:R-:W-:Y:S02]  /*0550*/  LOP3.LUT P1, R24, R2, 0x3, RZ, 0xc0, !PT ;  /* 0x0000000302187812 */ /* 0x000fe4000782c0ff */
[----:B------:R-:W-:-:S13]  /*0560*/  ISETP.GE.U32.AND P0, PT, R12, 0x3, PT ;  /* 0x000000030c00780c */ /* 0x000fda0003f06070 */
[----:B------:R-:W-:Y:S05]  /*0570*/  @!P0 BRA `(.L_x_25) ;  /* 0x0000000000648947 */ /* 0x000fea0003800000 */
[----:B------:R-:W1:Y:S01]  /*0580*/  LDC R19, c[0x0][0x398] ;  /* 0x0000e600ff137b82 */ /* 0x000e620000000800 */
[-C--:B------:R-:W-:Y:S02]  /*0590*/  IADD3 R14, PT, PT, R3, R6.reuse, RZ ;  /* 0x00000006030e7210 */ /* 0x080fe40007ffe0ff */
[----:B------:R-:W-:Y:S02]  /*05a0*/  IADD3 R15, PT, PT, R0, UR4, RZ ;  /* 0x00000004000f7c10 */ /* 0x000fe4000fffe0ff */
[----:B------:R-:W-:-:S03]  /*05b0*/  IADD3 R17, PT, PT, R11, R6, RZ ;  /* 0x000000060b117210 */ /* 0x000fc60007ffe0ff */
[----:B------:R-:W2:Y:S08]  /*05c0*/  LDC.64 R22, c[0x0][0x380] ;  /* 0x0000e000ff167b82 */ /* 0x000eb00000000a00 */
[----:B------:R-:W3:Y:S01]  /*05d0*/  LDC.64 R12, c[0x0][0x388] ;  /* 0x0000e200ff0c7b82 */ /* 0x000ee20000000a00 */
[----:B-1----:R-:W-:-:S04]  /*05e0*/  IMAD R15, R14, R19, R15 ;  /* 0x000000130e0f7224 */ /* 0x002fc800078e020f */
[----:B--2---:R-:W-:-:S04]  /*05f0*/  IMAD.WIDE R22, R15, 0x4, R22 ;  /* 0x000000040f167825 */ /* 0x004fc800078e0216 */
[----:B------:R-:W-:Y:S02]  /*0600*/  IMAD.WIDE R20, R19, 0x4, R22 ;  /* 0x0000000413147825 */ /* 0x000fe400078e0216 */
[----:B0-----:R-:W2:Y:S02]  /*0610*/  LDG.E R23, desc[UR6][R22.64] ;  /* 0x0000000616177981 */ /* 0x001ea4000c1e1900 */
[----:B---3--:R-:W-:-:S04]  /*0620*/  IMAD.WIDE R12, R17, 0x4, R12 ;  /* 0x00000004110c7825 */ /* 0x008fc800078e020c */
[C---:B------:R-:W-:Y:S01]  /*0630*/  IMAD.WIDE R14, R19.reuse, 0x4, R20 ;  /* 0x00000004130e7825 */ /* 0x040fe200078e0214 */
[----:B------:R-:W2:Y:S04]  /*0640*/  LDG.E R17, desc[UR6][R12.64] ;  /* 0x000000060c117981 */ /* 0x000ea8000c1e1900 */
[----:B------:R-:W3:Y:S01]  /*0650*/  LDG.E R20, desc[UR6][R20.64] ;  /* 0x0000000614147981 */ /* 0x000ee2000c1e1900 */
[----:B------:R-:W-:-:S03]  /*0660*/  IMAD.WIDE R18, R19, 0x4, R14 ;  /* 0x0000000413127825 */ /* 0x000fc600078e020e */
[----:B------:R-:W3:Y:S04]  /*0670*/  LDG.E R25, desc[UR6][R12.64+0x4] ;  /* 0x000004060c197981 */ /* 0x000ee8000c1e1900 */
[----:B------:R-:W4:Y:S04]  /*0680*/  LDG.E R14, desc[UR6][R14.64] ;  /* 0x000000060e0e7981 */ /* 0x000f28000c1e1900 */
[----:B------:R-:W4:Y:S04]  /*0690*/  LDG.E R26, desc[UR6][R12.64+0x8] ;  /* 0x000008060c1a7981 */ /* 0x000f28000c1e1900 */
[----:B------:R-:W5:Y:S04]  /*06a0*/  LDG.E R18, desc[UR6][R18.64] ;  /* 0x0000000612127981 */ /* 0x000f68000c1e1900 */
[----:B------:R-:W5:Y:S01]  /*06b0*/  LDG.E R27, desc[UR6][R12.64+0xc] ;  /* 0x00000c060c1b7981 */ /* 0x000f62000c1e1900 */
[----:B------:R-:W-:Y:S01]  /*06c0*/  IADD3 R6, PT, PT, R6, 0x4, RZ ;  /* 0x0000000406067810 */ /* 0x000fe20007ffe0ff */
[----:B--2---:R-:W-:-:S04]  /*06d0*/  FFMA R17, R23, R17, R16 ;  /* 0x0000001117117223 */ /* 0x004fc80000000010 */
[----:B---3--:R-:W-:-:S04]  /*06e0*/  FFMA R17, R20, R25, R17 ;  /* 0x0000001914117223 */ /* 0x008fc80000000011 */
[----:B----4-:R-:W-:-:S04]  /*06f0*/  FFMA R17, R14, R26, R17 ;  /* 0x0000001a0e117223 */ /* 0x010fc80000000011 */
[----:B-----5:R-:W-:-:S07]  /*0700*/  FFMA R16, R18, R27, R17 ;  /* 0x0000001b12107223 */ /* 0x020fce0000000011 */
.L_x_25:
[----:B------:R-:W-:Y:S05]  /*0710*/  @!P1 BRA `(.L_x_24) ;  /* 0x0000000000809947 */ /* 0x000fea0003800000 */
[----:B------:R-:W-:Y:S01]  /*0720*/  ISETP.NE.AND P0, PT, R24, 0x1, PT ;  /* 0x000000011800780c */ /* 0x000fe20003f05270 */
[----:B------:R-:W1:Y:S01]  /*0730*/  LDC.64 R18, c[0x0][0x380] ;  /* 0x0000e000ff127b82 */ /* 0x000e620000000a00 */
[----:B------:R-:W-:-:S04]  /*0740*/  LOP3.LUT R12, R2, 0x1, RZ, 0xc0, !PT ;  /* 0x00000001020c7812 */ /* 0x000fc800078ec0ff */
[----:B------:R-:W-:-:S03]  /*0750*/  ISETP.NE.U32.AND P1, PT, R12, 0x1, PT ;  /* 0x000000010c00780c */ /* 0x000fc60003f25070 */
[----:B------:R-:W2:Y:S04]  /*0760*/  LDC.64 R22, c[0x0][0x388] ;  /* 0x0000e200ff167b82 */ /* 0x000ea80000000a00 */
[-C--:B------:R-:W-:Y:S02]  /*0770*/  @P0 IADD3 R20, PT, PT, R3, R6.reuse, RZ ;  /* 0x0000000603140210 */ /* 0x080fe40007ffe0ff */
[----:B------:R-:W-:Y:S02]  /*0780*/  @P0 IADD3 R24, PT, PT, R0, UR4, RZ ;  /* 0x0000000400180c10 */ /* 0x000fe4000fffe0ff */
[----:B------:R-:W3:Y:S01]  /*0790*/  @P0 LDC R21, c[0x0][0x398] ;  /* 0x0000e600ff150b82 */ /* 0x000ee20000000800 */
[----:B------:R-:W-:Y:S02]  /*07a0*/  @P0 IADD3 R27, PT, PT, R11, R6, RZ ;  /* 0x000000060b1b0210 */ /* 0x000fe40007ffe0ff */
[----:B------:R-:W-:-:S04]  /*07b0*/  @P0 IADD3 R6, PT, PT, R6, 0x2, RZ ;  /* 0x0000000206060810 */ /* 0x000fc80007ffe0ff */
[-C--:B------:R-:W-:Y:S01]  /*07c0*/  @!P1 IADD3 R11, PT, PT, R11, R6.reuse, RZ ;  /* 0x000000060b0b9210 */ /* 0x080fe20007ffe0ff */
[----:B------:R-:W4:Y:S01]  /*07d0*/  @!P1 LDC R17, c[0x0][0x398] ;  /* 0x0000e600ff119b82 */ /* 0x000f220000000800 */
[----:B------:R-:W-:-:S07]  /*07e0*/  @!P1 IADD3 R6, PT, PT, R3, R6, RZ ;  /* 0x0000000603069210 */ /* 0x000fce0007ffe0ff */
[----:B------:R-:W5:Y:S01]  /*07f0*/  LDC.64 R12, c[0x0][0x380] ;  /* 0x0000e000ff0c7b82 */ /* 0x000f620000000a00 */
[----:B--2---:R-:W-:-:S07]  /*0800*/  @P0 IMAD.WIDE R22, R27, 0x4, R22 ;  /* 0x000000041b160825 */ /* 0x004fce00078e0216 */
[----:B------:R-:W2:Y:S01]  /*0810*/  LDC.64 R14, c[0x0][0x388] ;  /* 0x0000e200ff0e7b82 */ /* 0x000ea20000000a00 */
[----:B---3--:R-:W-:Y:S01]  /*0820*/  @P0 IMAD R25, R20, R21, R24 ;  /* 0x0000001514190224 */ /* 0x008fe200078e0218 */
[----:B------:R-:W-:-:S03]  /*0830*/  @!P1 IADD3 R24, PT, PT, R0, UR4, RZ ;  /* 0x0000000400189c10 */ /* 0x000fc6000fffe0ff */
[----:B-1----:R-:W-:-:S04]  /*0840*/  @P0 IMAD.WIDE R18, R25, 0x4, R18 ;  /* 0x0000000419120825 */ /* 0x002fc800078e0212 */
[----:B----4-:R-:W-:Y:S02]  /*0850*/  @!P1 IMAD R25, R6, R17, R24 ;  /* 0x0000001106199224 */ /* 0x010fe400078e0218 */
[----:B------:R-:W-:Y:S01]  /*0860*/  @P0 IMAD.WIDE R20, R21, 0x4, R18 ;  /* 0x0000000415140825 */ /* 0x000fe200078e0212 */
[----:B0-----:R-:W3:Y:S04]  /*0870*/  @P0 LDG.E R17, desc[UR6][R22.64] ;  /* 0x0000000616110981 */ /* 0x001ee8000c1e1900 */
[----:B------:R-:W3:Y:S01]  /*0880*/  @P0 LDG.E R19, desc[UR6][R18.64] ;  /* 0x0000000612130981 */ /* 0x000ee2000c1e1900 */
[----:B-----5:R-:W-:-:S03]  /*0890*/  @!P1 IMAD.WIDE R12, R25, 0x4, R12 ;  /* 0x00000004190c9825 */ /* 0x020fc600078e020c */
[----:B------:R-:W4:Y:S01]  /*08a0*/  @P0 LDG.E R20, desc[UR6][R20.64] ;  /* 0x0000000614140981 */ /* 0x000f22000c1e1900 */
[----:B--2---:R-:W-:-:S03]  /*08b0*/  @!P1 IMAD.WIDE R14, R11, 0x4, R14 ;  /* 0x000000040b0e9825 */ /* 0x004fc600078e020e */
[----:B------:R-:W4:Y:S04]  /*08c0*/  @P0 LDG.E R6, desc[UR6][R22.64+0x4] ;  /* 0x0000040616060981 */ /* 0x000f28000c1e1900 */
[----:B------:R-:W2:Y:S04]  /*08d0*/  @!P1 LDG.E R13, desc[UR6][R12.64] ;  /* 0x000000060c0d9981 */ /* 0x000ea8000c1e1900 */
[----:B------:R-:W2:Y:S01]  /*08e0*/  @!P1 LDG.E R14, desc[UR6][R14.64] ;  /* 0x000000060e0e9981 */ /* 0x000ea2000c1e1900 */
[----:B---3--:R-:W-:-:S04]  /*08f0*/  @P0 FFMA R17, R19, R17, R16 ;  /* 0x0000001113110223 */ /* 0x008fc80000000010 */
[----:B----4-:R-:W-:-:S04]  /*0900*/  @P0 FFMA R16, R20, R6, R17 ;  /* 0x0000000614100223 */ /* 0x010fc80000000011 */
[----:B--2---:R-:W-:-:S07]  /*0910*/  @!P1 FFMA R16, R13, R14, R16 ;  /* 0x0000000e0d109223 */ /* 0x004fce0000000010 */
.L_x_24:
[----:B------:R-:W-:-:S06]  /*0920*/  UIADD3 UR4, UPT, UPT, UR4, 0x1, URZ ;  /* 0x0000000104047890 */ /* 0x000fcc000fffe0ff */
[----:B------:R-:W-:-:S13]  /*0930*/  ISETP.NE.AND P0, PT, R2, UR4, PT ;  /* 0x0000000402007c0c */ /* 0x000fda000bf05270 */
[----:B------:R-:W-:Y:S05]  /*0940*/  @P0 BRA `(.L_x_26) ;  /* 0xfffffff800280947 */ /* 0x000fea000383ffff */
.L_x_21:
[----:B------:R-:W1:Y:S01]  /*0950*/  LDC.64 R6, c[0x0][0x388] ;  /* 0x0000e200ff067b82 */ /* 0x000e620000000a00 */
[----:B------:R-:W2:Y:S01]  /*0960*/  LDCU UR4, c[0x0][0x3a0] ;  /* 0x00007400ff0477ac */ /* 0x000ea20008000800 */
[----:B------:R-:W-:-:S04]  /*0970*/  IMAD R2, R2, R2, RZ ;  /* 0x0000000202027224 */ /* 0x000fc800078e02ff */
[----:B--2---:R-:W-:-:S04]  /*0980*/  IMAD R9, R2, UR4, R5 ;  /* 0x0000000402097c24 */ /* 0x004fc8000f8e0205 */
[----:B-1----:R-:W-:Y:S02]  /*0990*/  IMAD.WIDE R6, R9, 0x4, R6 ;  /* 0x0000000409067825 */ /* 0x002fe400078e0206 */
[----:B------:R-:W1:Y:S04]  /*09a0*/  LDC.64 R8, c[0x0][0x390] ;  /* 0x0000e400ff087b82 */ /* 0x000e680000000a00 */
[----:B0-----:R-:W2:Y:S01]  /*09b0*/  LDG.E R7, desc[UR6][R6.64] ;  /* 0x0000000606077981 */ /* 0x001ea2000c1e1900 */
[----:B------:R-:W-:-:S05]  /*09c0*/  IMAD R2, R5, R4, R5 ;  /* 0x0000000405027224 */ /* 0x000fca00078e0205 */
[----:B------:R-:W-:-:S05]  /*09d0*/  IADD3 R3, PT, PT, R3, R2, RZ ;  /* 0x0000000203037210 */ /* 0x000fca0007ffe0ff */
[----:B------:R-:W-:-:S05]  /*09e0*/  IMAD R3, R4, R3, R3 ;  /* 0x0000000304037224 */ /* 0x000fca00078e0203 */
[----:B------:R-:W-:-:S05]  /*09f0*/  IADD3 R3, PT, PT, R0, R3, RZ ;  /* 0x0000000300037210 */ /* 0x000fca0007ffe0ff */
[----:B-1----:R-:W-:-:S04]  /*0a00*/  IMAD.WIDE R2, R3, 0x4, R8 ;  /* 0x0000000403027825 */ /* 0x002fc800078e0208 */
[----:B--2---:R-:W-:-:S05]  /*0a10*/  FADD R5, R7, R16 ;  /* 0x0000001007057221 */ /* 0x004fca0000000000 */
[----:B------:R-:W-:Y:S01]  /*0a20*/  STG.E desc[UR6][R2.64], R5 ;  /* 0x0000000502007986 */ /* 0x000fe2000c101906 */
[----:B------:R-:W-:Y:S05]  /*0a30*/  EXIT ;  /* 0x000000000000794d */ /* 0x000fea0003800000 */
.L_x_27:
        /* <DEDUP_REMOVED lines=12> */
.L_x_32:


//--------------------- .nv.shared.reserved.0     --------------------------
	.section	.nv.shared.reserved.0,"aw",@nobits
	.weak		__nv_reservedSMEM_offset_0_alias
	.size		__nv_reservedSMEM_offset_0_alias, 0, 64
	.other		__nv_reservedSMEM_offset_0_alias,@"STO_CUDA_RESERVED_SHARED STV_DEFAULT"
__nv_reservedSMEM_offset_0_alias:
	.zero		0
	.zero		64


//--------------------- .nv.constant0._Z7maxPoolPKfPfiiii --------------------------
	.section	.nv.constant0._Z7maxPoolPKfPfiiii,"a",@progbits
	.sectionflags	@""
	.align	4
.nv.constant0._Z7maxPoolPKfPfiiii:
	.zero		928


//--------------------- .nv.constant0._Z4tanhPfi  --------------------------
	.section	.nv.constant0._Z4tanhPfi,"a",@progbits
	.sectionflags	@""
	.align	4
.nv.constant0._Z4tanhPfi:
	.zero		908


//--------------------- .nv.constant0._Z4reluPfS_i --------------------------
	.section	.nv.constant0._Z4reluPfS_i,"a",@progbits
	.sectionflags	@""
	.align	4
.nv.constant0._Z4reluPfS_i:
	.zero		916


//--------------------- .nv.constant0._Z7convpadPKfS0_Pfiiii --------------------------
	.section	.nv.constant0._Z7convpadPKfS0_Pfiiii,"a",@progbits
	.sectionflags	@""
	.align	4
.nv.constant0._Z7convpadPKfS0_Pfiiii:
	.zero		936


//--------------------- .nv.constant0._Z4convPKfS0_Pfiii --------------------------
	.section	.nv.constant0._Z4convPKfS0_Pfiii,"a",@progbits
	.sectionflags	@""
	.align	4
.nv.constant0._Z4convPKfS0_Pfiii:
	.zero		932


//--------------------- SYMBOLS --------------------------

	.type		.nv.reservedSmem.offset0,@object
	.size		.nv.reservedSmem.offset0,0x4
